	.target	sm_90a

	.elftype	@"ET_EXEC"


//--------------------- .note.nv.tkinfo           --------------------------
	.section	.note.nv.tkinfo,"",@"SHT_NOTE"
	.sectionflags	@"SHF_NOTE_NV_TKINFO"
	.tkinfo
        /*0018*/ 	.word	0x00000002
        /*0030*/ 	.string	""
        /*0030*/ 	.string	"ptxas"
        /*0030*/ 	.string	"Cuda compilation tools, release 13.0, V13.0.88"
        /*0030*/ 	.string	"Build cuda_13.0.r13.0/compiler.36424714_0"
        /*0030*/ 	.string	"-arch sm_90a -m 64 "



//--------------------- .note.nv.cuinfo           --------------------------
	.section	.note.nv.cuinfo,"",@"SHT_NOTE"
	.sectionflags	@"SHF_NOTE_NV_CUINFO"
        /*0018*/ 	.short	0x0002
        /*001a*/ 	.short	0x005a
        /*001c*/ 	.short	0x0082
	.zero		2


//--------------------- .nv.info                  --------------------------
	.section	.nv.info,"",@"SHT_CUDA_INFO"
	.align	4


	//----- nvinfo : EIATTR_REGCOUNT
	.align		4
        /*0000*/ 	.byte	0x04, 0x2f
        /*0002*/ 	.short	(.L_16 - .L_15)
	.align		4
.L_15:
        /*0004*/ 	.word	index@(_ZN7cutlass13device_kernelINS_4fmha6kernel28FmhaKernelTmaWarpSpecializedINS1_10collective30FmhaMainloopTmaWarpSpecializedINS_6half_tEffN4cute5tupleIJNS7_1CILi128EEESA_NS9_ILi160EEEEEENS8_IJiNS9_ILi1EEENS8_IJiiEEEEEESF_SF_NS4_14ResidualFusionEJNS2_6OptionILNS2_3TagE0ENS9_ILb1EEEEENSH_ILSI_2ESJ_EEEEENS4_15FmhaFwdEpilogueIS6_fNS8_IJNS9_ILi64EEESB_SA_EEEEENS2_23PersistentTileSchedulerEJSK_SL_EEEEEvNT_6ParamsE)
        /*0008*/ 	.word	0x000000a8


	//----- nvinfo : EIATTR_FRAME_SIZE
	.align		4
.L_16:
        /*000c*/ 	.byte	0x04, 0x11
        /*000e*/ 	.short	(.L_18 - .L_17)
	.align		4
.L_17:
        /*0010*/ 	.word	index@($__internal_0_$__cuda_sm20_rcp_rn_f32_slowpath)
        /*0014*/ 	.word	0x00000000


	//----- nvinfo : EIATTR_FRAME_SIZE
	.align		4
.L_18:
        /*0018*/ 	.byte	0x04, 0x11
        /*001a*/ 	.short	(.L_20 - .L_19)
	.align		4
.L_19:
        /*001c*/ 	.word	index@(_ZN7cutlass13device_kernelINS_4fmha6kernel28FmhaKernelTmaWarpSpecializedINS1_10collective30FmhaMainloopTmaWarpSpecializedINS_6half_tEffN4cute5tupleIJNS7_1CILi128EEESA_NS9_ILi160EEEEEENS8_IJiNS9_ILi1EEENS8_IJiiEEEEEESF_SF_NS4_14ResidualFusionEJNS2_6OptionILNS2_3TagE0ENS9_ILb1EEEEENSH_ILSI_2ESJ_EEEEENS4_15FmhaFwdEpilogueIS6_fNS8_IJNS9_ILi64EEESB_SA_EEEEENS2_23PersistentTileSchedulerEJSK_SL_EEEEEvNT_6ParamsE)
        /*0020*/ 	.word	0x00000000


	//----- nvinfo : EIATTR_MIN_STACK_SIZE
	.align		4
.L_20:
        /*0024*/ 	.byte	0x04, 0x12
        /*0026*/ 	.short	(.L_22 - .L_21)
	.align		4
.L_21:
        /*0028*/ 	.word	index@(_ZN7cutlass13device_kernelINS_4fmha6kernel28FmhaKernelTmaWarpSpecializedINS1_10collective30FmhaMainloopTmaWarpSpecializedINS_6half_tEffN4cute5tupleIJNS7_1CILi128EEESA_NS9_ILi160EEEEEENS8_IJiNS9_ILi1EEENS8_IJiiEEEEEESF_SF_NS4_14ResidualFusionEJNS2_6OptionILNS2_3TagE0ENS9_ILb1EEEEENSH_ILSI_2ESJ_EEEEENS4_15FmhaFwdEpilogueIS6_fNS8_IJNS9_ILi64EEESB_SA_EEEEENS2_23PersistentTileSchedulerEJSK_SL_EEEEEvNT_6ParamsE)
        /*002c*/ 	.word	0x00000000
.L_22:


//--------------------- .nv.compat                --------------------------
	.section	.nv.compat,"",@"SHT_CUDA_COMPAT_INFO"
	.align	4
        /*0000*/ 	.byte	0x02, 0x09, 0x01, 0x00, 0x02, 0x02, 0x04, 0x00, 0x02, 0x05, 0x05, 0x00, 0x03, 0x07, 0x01, 0x01
        /*0010*/ 	.byte	0x02, 0x03, 0x01, 0x00, 0x02, 0x06, 0x01, 0x00, 0x04, 0x0b, 0x08, 0x00, 0x00, 0x00, 0x00, 0x00
        /*0020*/ 	.byte	0x00, 0x00, 0x00, 0x00


//--------------------- .nv.info._ZN7cutlass13device_kernelINS_4fmha6kernel28FmhaKernelTmaWarpSpecializedINS1_10collective30FmhaMainloopTmaWarpSpecializedINS_6half_tEffN4cute5tupleIJNS7_1CILi128EEESA_NS9_ILi160EEEEEENS8_IJiNS9_ILi1EEENS8_IJiiEEEEEESF_SF_NS4_14ResidualFusionEJNS2_6OptionILNS2_3TagE0ENS9_ILb1EEEEENSH_ILSI_2ESJ_EEEEENS4_15FmhaFwdEpilogueIS6_fNS8_IJNS9_ILi64EEESB_SA_EEEEENS2_23PersistentTileSchedulerEJSK_SL_EEEEEvNT_6ParamsE --------------------------
	.section	.nv.info._ZN7cutlass13device_kernelINS_4fmha6kernel28FmhaKernelTmaWarpSpecializedINS1_10collective30FmhaMainloopTmaWarpSpecializedINS_6half_tEffN4cute5tupleIJNS7_1CILi128EEESA_NS9_ILi160EEEEEENS8_IJiNS9_ILi1EEENS8_IJiiEEEEEESF_SF_NS4_14ResidualFusionEJNS2_6OptionILNS2_3TagE0ENS9_ILb1EEEEENSH_ILSI_2ESJ_EEEEENS4_15FmhaFwdEpilogueIS6_fNS8_IJNS9_ILi64EEESB_SA_EEEEENS2_23PersistentTileSchedulerEJSK_SL_EEEEEvNT_6ParamsE,"",@"SHT_CUDA_INFO"
	.sectionflags	@""
	.align	4


	//----- nvinfo : EIATTR_CUDA_API_VERSION
	.align		4
        /*0000*/ 	.byte	0x04, 0x37
        /*0002*/ 	.short	(.L_24 - .L_23)
.L_23:
        /*0004*/ 	.word	0x00000082


	//----- nvinfo : EIATTR_KPARAM_INFO
	.align		4
.L_24:
        /*0008*/ 	.byte	0x04, 0x17
        /*000a*/ 	.short	(.L_26 - .L_25)
.L_25:
        /*000c*/ 	.word	0x00000000
        /*0010*/ 	.short	0x0000
        /*0012*/ 	.short	0x0070
        /*0014*/ 	.byte	0x00, 0xf0, 0x01, 0x20


	//----- nvinfo : EIATTR_SPARSE_MMA_MASK
	.align		4
.L_26:
        /*0018*/ 	.byte	0x03, 0x50
        /*001a*/ 	.short	0x0000


	//----- nvinfo : EIATTR_MAXREG_COUNT
	.align		4
        /*001c*/ 	.byte	0x03, 0x1b
        /*001e*/ 	.short	0x00a8


	//----- nvinfo : EIATTR_NUM_BARRIERS
	.align		4
        /*0020*/ 	.byte	0x02, 0x4c
        /*0022*/ 	.byte	0x02
	.zero		1


	//----- nvinfo : EIATTR_EXTERNS
	.align		4
        /*0024*/ 	.byte	0x04, 0x0f
        /*0026*/ 	.short	(.L_28 - .L_27)


	//   ....[0]....
	.align		4
.L_27:
        /*0028*/ 	.word	index@(__assertfail)


	//----- nvinfo : EIATTR_MERCURY_ISA_VERSION
	.align		4
.L_28:
        /*002c*/ 	.byte	0x03, 0x5f
        /*002e*/ 	.short	0x0101


	//----- nvinfo : EIATTR_INT_WARP_WIDE_INSTR_OFFSETS
	.align		4
        /*0030*/ 	.byte	0x04, 0x31
        /*0032*/ 	.short	(.L_30 - .L_29)


	//   ....[0]....
.L_29:
        /*0034*/ 	.word	0x00000760


	//   ....[1]....
        /*0038*/ 	.word	0x00000770


	//   ....[2]....
        /*003c*/ 	.word	0x00000780


	//   ....[3]....
        /*0040*/ 	.word	0x00000790


	//   ....[4]....
        /*0044*/ 	.word	0x00000800


	//   ....[5]....
        /*0048*/ 	.word	0x000009e0


	//   ....[6]....
        /*004c*/ 	.word	0x00000a90


	//----- nvinfo : EIATTR_COOP_GROUP_MASK_REGIDS
	.align		4
.L_30:
        /*0050*/ 	.byte	0x04, 0x29
        /*0052*/ 	.short	(.L_32 - .L_31)


	//   ....[0]....
.L_31:
        /*0054*/ 	.word	0xffffffff


	//   ....[1]....
        /*0058*/ 	.word	0xffffffff


	//   ....[2]....
        /*005c*/ 	.word	0xffffffff


	//   ....[3]....
        /*0060*/ 	.word	0xffffffff


	//   ....[4]....
        /*0064*/ 	.word	0xffffffff


	//   ....[5]....
        /*0068*/ 	.word	0xffffffff


	//   ....[6]....
        /*006c*/ 	.word	0xffffffff


	//   ....[7]....
        /*0070*/ 	.word	0xffffffff


	//   ....[8]....
        /*0074*/ 	.word	0xffffffff


	//   ....[9]....
        /*0078*/ 	.word	0xffffffff


	//   ....[10]....
        /*007c*/ 	.word	0xffffffff


	//   ....[11]....
        /*0080*/ 	.word	0xffffffff


	//   ....[12]....
        /*0084*/ 	.word	0xffffffff


	//   ....[13]....
        /*0088*/ 	.word	0xffffffff


	//   ....[14]....
        /*008c*/ 	.word	0xffffffff


	//   ....[15]....
        /*0090*/ 	.word	0xffffffff


	//   ....[16]....
        /*0094*/ 	.word	0xffffffff


	//   ....[17]....
        /*0098*/ 	.word	0xffffffff


	//   ....[18]....
        /*009c*/ 	.word	0xffffffff


	//   ....[19]....
        /*00a0*/ 	.word	0xffffffff


	//   ....[20]....
        /*00a4*/ 	.word	0xffffffff


	//   ....[21]....
        /*00a8*/ 	.word	0xffffffff


	//----- nvinfo : EIATTR_COOP_GROUP_INSTR_OFFSETS
	.align		4
.L_32:
        /*00ac*/ 	.byte	0x04, 0x28
        /*00ae*/ 	.short	(.L_34 - .L_33)


	//   ....[0]....
.L_33:
        /*00b0*/ 	.word	0x00000070


	//   ....[1]....
        /*00b4*/ 	.word	0x000000a0


	//   ....[2]....
        /*00b8*/ 	.word	0x000001d0


	//   ....[3]....
        /*00bc*/ 	.word	0x000003e0


	//   ....[4]....
        /*00c0*/ 	.word	0x000005a0


	//   ....[5]....
        /*00c4*/ 	.word	0x00000700


	//   ....[6]....
        /*00c8*/ 	.word	0x000021d0


	//   ....[7]....
        /*00cc*/ 	.word	0x00002280


	//   ....[8]....
        /*00d0*/ 	.word	0x00002ae0


	//   ....[9]....
        /*00d4*/ 	.word	0x00002c00


	//   ....[10]....
        /*00d8*/ 	.word	0x00005660


	//   ....[11]....
        /*00dc*/ 	.word	0x00005690


	//   ....[12]....
        /*00e0*/ 	.word	0x00005f30


	//   ....[13]....
        /*00e4*/ 	.word	0x00006050


	//   ....[14]....
        /*00e8*/ 	.word	0x000097f0


	//   ....[15]....
        /*00ec*/ 	.word	0x000098f0


	//   ....[16]....
        /*00f0*/ 	.word	0x0000a280


	//   ....[17]....
        /*00f4*/ 	.word	0x0000a3a0


	//   ....[18]....
        /*00f8*/ 	.word	0x0000cdd0


	//   ....[19]....
        /*00fc*/ 	.word	0x0000ce00


	//   ....[20]....
        /*0100*/ 	.word	0x0000ce60


	//   ....[21]....
        /*0104*/ 	.word	0x0000ce70


	//----- nvinfo : EIATTR_REG_RECONFIG
	.align		4
.L_34:
        /*0108*/ 	.byte	0x01, 0x54
	.zero		2


	//----- nvinfo : EIATTR_SYSCALL_OFFSETS
	.align		4
        /*010c*/ 	.byte	0x04, 0x46
        /*010e*/ 	.short	(.L_36 - .L_35)


	//   ....[0]....
.L_35:
        /*0110*/ 	.word	0x0000dbc0


	//   ....[1]....
        /*0114*/ 	.word	0x0000dd20


	//----- nvinfo : EIATTR_MBARRIER_INSTR_OFFSETS
	.align		4
.L_36:
        /*0118*/ 	.byte	0x04, 0x39
        /*011a*/ 	.short	(.L_38 - .L_37)


	//   ....[0]....
.L_37:
        /*011c*/ 	.word	0x00000390
        /*0120*/ 	.word	0x000000ff
        /*0124*/ 	.word	0x00040450
        /*0128*/ 	.short	0x0100
        /*012a*/ 	.byte	0x08
	.zero		1


	//   ....[1]....
        /*012c*/ 	.word	0x000003a0
        /*0130*/ 	.word	0x000000ff
        /*0134*/ 	.word	0x00040460
        /*0138*/ 	.short	0x0100
        /*013a*/ 	.byte	0x08
	.zero		1


	//   ....[2]....
        /*013c*/ 	.word	0x000003b0
        /*0140*/ 	.word	0x000000ff
        /*0144*/ 	.word	0x00040458
        /*0148*/ 	.short	0x0100
        /*014a*/ 	.byte	0x08
	.zero		1


	//   ....[3]....
        /*014c*/ 	.word	0x000003c0
        /*0150*/ 	.word	0x000000ff
        /*0154*/ 	.word	0x00040468
        /*0158*/ 	.short	0x0100
        /*015a*/ 	.byte	0x08
	.zero		1


	//   ....[4]....
        /*015c*/ 	.word	0x000004f0
        /*0160*/ 	.word	0x000000ff
        /*0164*/ 	.word	0x00040400
        /*0168*/ 	.short	0x0100
        /*016a*/ 	.byte	0x08
	.zero		1


	//   ....[5]....
        /*016c*/ 	.word	0x00000500
        /*0170*/ 	.word	0x000000ff
        /*0174*/ 	.word	0x00040428
        /*0178*/ 	.short	0x0100
        /*017a*/ 	.byte	0x08
	.zero		1


	//   ....[6]....
        /*017c*/ 	.word	0x00000510
        /*0180*/ 	.word	0x000000ff
        /*0184*/ 	.word	0x00040408
        /*0188*/ 	.short	0x0100
        /*018a*/ 	.byte	0x08
	.zero		1


	//   ....[7]....
        /*018c*/ 	.word	0x00000520
        /*0190*/ 	.word	0x000000ff
        /*0194*/ 	.word	0x00040430
        /*0198*/ 	.short	0x0100
        /*019a*/ 	.byte	0x08
	.zero		1


	//   ....[8]....
        /*019c*/ 	.word	0x00000530
        /*01a0*/ 	.word	0x000000ff
        /*01a4*/ 	.word	0x00040410
        /*01a8*/ 	.short	0x0100
        /*01aa*/ 	.byte	0x08
	.zero		1


	//   ....[9]....
        /*01ac*/ 	.word	0x00000540
        /*01b0*/ 	.word	0x000000ff
        /*01b4*/ 	.word	0x00040438
        /*01b8*/ 	.short	0x0100
        /*01ba*/ 	.byte	0x08
	.zero		1


	//   ....[10]....
        /*01bc*/ 	.word	0x00000550
        /*01c0*/ 	.word	0x000000ff
        /*01c4*/ 	.word	0x00040418
        /*01c8*/ 	.short	0x0100
        /*01ca*/ 	.byte	0x08
	.zero		1


	//   ....[11]....
        /*01cc*/ 	.word	0x00000560
        /*01d0*/ 	.word	0x000000ff
        /*01d4*/ 	.word	0x00040440
        /*01d8*/ 	.short	0x0100
        /*01da*/ 	.byte	0x08
	.zero		1


	//   ....[12]....
        /*01dc*/ 	.word	0x00000570
        /*01e0*/ 	.word	0x000000ff
        /*01e4*/ 	.word	0x00040420
        /*01e8*/ 	.short	0x0100
        /*01ea*/ 	.byte	0x08
	.zero		1


	//   ....[13]....
        /*01ec*/ 	.word	0x00000580
        /*01f0*/ 	.word	0x000000ff
        /*01f4*/ 	.word	0x00040448
        /*01f8*/ 	.short	0x0100
        /*01fa*/ 	.byte	0x08
	.zero		1


	//   ....[14]....
        /*01fc*/ 	.word	0x000006b0
        /*0200*/ 	.word	0x000000ff
        /*0204*/ 	.word	0x00040470
        /*0208*/ 	.short	0x0100
        /*020a*/ 	.byte	0x08
	.zero		1


	//   ....[15]....
        /*020c*/ 	.word	0x000006c0
        /*0210*/ 	.word	0x000000ff
        /*0214*/ 	.word	0x00040480
        /*0218*/ 	.short	0x0100
        /*021a*/ 	.byte	0x08
	.zero		1


	//   ....[16]....
        /*021c*/ 	.word	0x000006d0
        /*0220*/ 	.word	0x000000ff
        /*0224*/ 	.word	0x00040478
        /*0228*/ 	.short	0x0100
        /*022a*/ 	.byte	0x08
	.zero		1


	//   ....[17]....
        /*022c*/ 	.word	0x000006e0
        /*0230*/ 	.word	0x000000ff
        /*0234*/ 	.word	0x00040488
        /*0238*/ 	.short	0x0100
        /*023a*/ 	.byte	0x08
	.zero		1


	//   ....[18]....
        /*023c*/ 	.word	0x00000820
        /*0240*/ 	.word	0x000000ff
        /*0244*/ 	.word	0x00040490
        /*0248*/ 	.short	0x0100
        /*024a*/ 	.byte	0x06
	.zero		1


	//   ....[19]....
        /*024c*/ 	.word	0x00000830
        /*0250*/ 	.word	0x000000ff
        /*0254*/ 	.word	0x00040498
        /*0258*/ 	.short	0x0100
        /*025a*/ 	.byte	0x06
	.zero		1


	//   ....[20]....
        /*025c*/ 	.word	0x00000840
        /*0260*/ 	.word	0x000000ff
        /*0264*/ 	.word	0x000404a0
        /*0268*/ 	.short	0x0100
        /*026a*/ 	.byte	0x06
	.zero		1


	//   ....[21]....
        /*026c*/ 	.word	0x00000850
        /*0270*/ 	.word	0x000000ff
        /*0274*/ 	.word	0x000404a8
        /*0278*/ 	.short	0x0100
        /*027a*/ 	.byte	0x06
	.zero		1


	//   ....[22]....
        /*027c*/ 	.word	0x00000950
        /*0280*/ 	.word	0x000000ff
        /*0284*/ 	.word	0x000404c0
        /*0288*/ 	.short	0x0100
        /*028a*/ 	.byte	0x08
	.zero		1


	//   ....[23]....
        /*028c*/ 	.word	0x00000960
        /*0290*/ 	.word	0x000000ff
        /*0294*/ 	.word	0x000404e0
        /*0298*/ 	.short	0x0100
        /*029a*/ 	.byte	0x08
	.zero		1


	//   ....[24]....
        /*029c*/ 	.word	0x00000970
        /*02a0*/ 	.word	0x000000ff
        /*02a4*/ 	.word	0x000404c8
        /*02a8*/ 	.short	0x0100
        /*02aa*/ 	.byte	0x08
	.zero		1


	//   ....[25]....
        /*02ac*/ 	.word	0x00000980
        /*02b0*/ 	.word	0x000000ff
        /*02b4*/ 	.word	0x000404e8
        /*02b8*/ 	.short	0x0100
        /*02ba*/ 	.byte	0x08
	.zero		1


	//   ....[26]....
        /*02bc*/ 	.word	0x00000990
        /*02c0*/ 	.word	0x000000ff
        /*02c4*/ 	.word	0x000404d0
        /*02c8*/ 	.short	0x0100
        /*02ca*/ 	.byte	0x08
	.zero		1


	//   ....[27]....
        /*02cc*/ 	.word	0x000009a0
        /*02d0*/ 	.word	0x000000ff
        /*02d4*/ 	.word	0x000404f0
        /*02d8*/ 	.short	0x0100
        /*02da*/ 	.byte	0x08
	.zero		1


	//   ....[28]....
        /*02dc*/ 	.word	0x000009b0
        /*02e0*/ 	.word	0x000000ff
        /*02e4*/ 	.word	0x000404d8
        /*02e8*/ 	.short	0x0100
        /*02ea*/ 	.byte	0x08
	.zero		1


	//   ....[29]....
        /*02ec*/ 	.word	0x000009c0
        /*02f0*/ 	.word	0x000000ff
        /*02f4*/ 	.word	0x000404f8
        /*02f8*/ 	.short	0x0100
        /*02fa*/ 	.byte	0x08
	.zero		1


	//   ....[30]....
        /*02fc*/ 	.word	0x00000ac0
        /*0300*/ 	.word	0x000000ff
        /*0304*/ 	.word	0x000404b0
        /*0308*/ 	.short	0x0100
        /*030a*/ 	.byte	0x06
	.zero		1


	//   ....[31]....
        /*030c*/ 	.word	0x00001240
        /*0310*/ 	.word	0x000000ff
        /*0314*/ 	.word	0x00040450
        /*0318*/ 	.short	0x010a
        /*031a*/ 	.byte	0x04
	.zero		1


	//   ....[32]....
        /*031c*/ 	.word	0x000012f0
        /*0320*/ 	.word	0x000000ff
        /*0324*/ 	.word	0x00040400
        /*0328*/ 	.short	0x010a
        /*032a*/ 	.byte	0x05
	.zero		1


	//   ....[33]....
        /*032c*/ 	.word	0x00001310
        /*0330*/ 	.word	0x000000ff
        /*0334*/ 	.word	0xfffffff8
        /*0338*/ 	.short	0x010a
        /*033a*/ 	.byte	0x3b
	.zero		1


	//   ....[34]....
        /*033c*/ 	.word	0x00003ca0
        /*0340*/ 	.word	0x0000001a
        /*0344*/ 	.word	0x00000000
        /*0348*/ 	.short	0x0101
        /*034a*/ 	.byte	0x04
	.zero		1


	//   ....[35]....
        /*034c*/ 	.word	0x00003fd0
        /*0350*/ 	.word	0x000000ff
        /*0354*/ 	.word	0x00040400
        /*0358*/ 	.short	0x010a
        /*035a*/ 	.byte	0x06
	.zero		1


	//   ....[36]....
        /*035c*/ 	.word	0x00004ed0
        /*0360*/ 	.word	0x000000ff
        /*0364*/ 	.word	0x00000000
        /*0368*/ 	.short	0x0101
        /*036a*/ 	.byte	0x05
	.zero		1


	//   ....[37]....
        /*036c*/ 	.word	0x00005050
        /*0370*/ 	.word	0x000000ff
        /*0374*/ 	.word	0x00040400
        /*0378*/ 	.short	0x010a
        /*037a*/ 	.byte	0x06
	.zero		1


	//   ....[38]....
        /*037c*/ 	.word	0x00007260
        /*0380*/ 	.word	0x000000ff
        /*0384*/ 	.word	0x00040400
        /*0388*/ 	.short	0x010a
        /*038a*/ 	.byte	0x07
	.zero		1


	//   ....[39]....
        /*038c*/ 	.word	0x00007900
        /*0390*/ 	.word	0x000000ff
        /*0394*/ 	.word	0x00040400
        /*0398*/ 	.short	0x010a
        /*039a*/ 	.byte	0x07
	.zero		1


	//   ....[40]....
        /*039c*/ 	.word	0x00008810
        /*03a0*/ 	.word	0x000000ff
        /*03a4*/ 	.word	0x00000000
        /*03a8*/ 	.short	0x0101
        /*03aa*/ 	.byte	0x07
	.zero		1


	//   ....[41]....
        /*03ac*/ 	.word	0x000088c0
        /*03b0*/ 	.word	0x000000ff
        /*03b4*/ 	.word	0x00000000
        /*03b8*/ 	.short	0x0101
        /*03ba*/ 	.byte	0x04
	.zero		1


	//   ....[42]....
        /*03bc*/ 	.word	0x00008a70
        /*03c0*/ 	.word	0x000000ff
        /*03c4*/ 	.word	0x00040400
        /*03c8*/ 	.short	0x010a
        /*03ca*/ 	.byte	0x06
	.zero		1


	//   ....[43]....
        /*03cc*/ 	.word	0x0000b490
        /*03d0*/ 	.word	0x000000ff
        /*03d4*/ 	.word	0x00040400
        /*03d8*/ 	.short	0x010a
        /*03da*/ 	.byte	0x0a
	.zero		1


	//   ....[44]....
        /*03dc*/ 	.word	0x0000bbd0
        /*03e0*/ 	.word	0x000000ff
        /*03e4*/ 	.word	0x00040400
        /*03e8*/ 	.short	0x010a
        /*03ea*/ 	.byte	0x0a
	.zero		1


	//   ....[45]....
        /*03ec*/ 	.word	0x0000cac0
        /*03f0*/ 	.word	0x000000ff
        /*03f4*/ 	.word	0x00000000
        /*03f8*/ 	.short	0x0101
        /*03fa*/ 	.byte	0x0a
	.zero		1


	//   ....[46]....
        /*03fc*/ 	.word	0x0000cb70
        /*0400*/ 	.word	0x000000ff
        /*0404*/ 	.word	0x00000000
        /*0408*/ 	.short	0x0101
        /*040a*/ 	.byte	0x04
	.zero		1


	//   ....[47]....
        /*040c*/ 	.word	0x0000cd20
        /*0410*/ 	.word	0x000000ff
        /*0414*/ 	.word	0x00000000
        /*0418*/ 	.short	0x0101
        /*041a*/ 	.byte	0x05
	.zero		1


	//   ....[48]....
        /*041c*/ 	.word	0x0000cda0
        /*0420*/ 	.word	0x000000ff
        /*0424*/ 	.word	0x00000000
        /*0428*/ 	.short	0x0101
        /*042a*/ 	.byte	0x04
	.zero		1


	//   ....[49]....
        /*042c*/ 	.word	0x0000d4a0
        /*0430*/ 	.word	0x000000ff
        /*0434*/ 	.word	0x00000008
        /*0438*/ 	.short	0x010a
        /*043a*/ 	.byte	0x3b
	.zero		1


	//   ....[50]....
        /*043c*/ 	.word	0x0000ef50
        /*0440*/ 	.word	0x00000000
        /*0444*/ 	.word	0x00040490
        /*0448*/ 	.short	0x0101
        /*044a*/ 	.byte	0x25
	.zero		1


	//   ....[51]....
        /*044c*/ 	.word	0x0000f310
        /*0450*/ 	.word	0x00000007
        /*0454*/ 	.word	0x00040460
        /*0458*/ 	.short	0x010a
        /*045a*/ 	.byte	0x3f
	.zero		1


	//   ....[52]....
        /*045c*/ 	.word	0x0000f6e0
        /*0460*/ 	.word	0x00000007
        /*0464*/ 	.word	0x000404b0
        /*0468*/ 	.short	0x0101
        /*046a*/ 	.byte	0x3f
	.zero		1


	//   ....[53]....
        /*046c*/ 	.word	0x0000f6f0
        /*0470*/ 	.word	0x00000007
        /*0474*/ 	.word	0x000404b0
        /*0478*/ 	.short	0x010a
        /*047a*/ 	.byte	0x3f
	.zero		1


	//   ....[54]....
        /*047c*/ 	.word	0x0000f790
        /*0480*/ 	.word	0x00000004
        /*0484*/ 	.word	0x00040460
        /*0488*/ 	.short	0x010a
        /*048a*/ 	.byte	0x3f
	.zero		1


	//   ....[55]....
        /*048c*/ 	.word	0x0000fe50
        /*0490*/ 	.word	0x00000008
        /*0494*/ 	.word	0x00040428
        /*0498*/ 	.short	0x010a
        /*049a*/ 	.byte	0x3f
	.zero		1


	//   ....[56]....
        /*049c*/ 	.word	0x00010200
        /*04a0*/ 	.word	0x00000004
        /*04a4*/ 	.word	0x000404b0
        /*04a8*/ 	.short	0x0101
        /*04aa*/ 	.byte	0x3f
	.zero		1


	//   ....[57]....
        /*04ac*/ 	.word	0x00010210
        /*04b0*/ 	.word	0x00000004
        /*04b4*/ 	.word	0x000404b0
        /*04b8*/ 	.short	0x010a
        /*04ba*/ 	.byte	0x3f
	.zero		1


	//   ....[58]....
        /*04bc*/ 	.word	0x000102c0
        /*04c0*/ 	.word	0x00000007
        /*04c4*/ 	.word	0x00040428
        /*04c8*/ 	.short	0x010a
        /*04ca*/ 	.byte	0x3f
	.zero		1


	//   ....[59]....
        /*04cc*/ 	.word	0x00010700
        /*04d0*/ 	.word	0x00000007
        /*04d4*/ 	.word	0x00040428
        /*04d8*/ 	.short	0x010a
        /*04da*/ 	.byte	0x3f
	.zero		1


	//   ....[60]....
        /*04dc*/ 	.word	0x00010ad0
        /*04e0*/ 	.word	0x00000007
        /*04e4*/ 	.word	0x00040428
        /*04e8*/ 	.short	0x010a
        /*04ea*/ 	.byte	0x3f
	.zero		1


	//   ....[61]....
        /*04ec*/ 	.word	0x00010ef0
        /*04f0*/ 	.word	0x00000003
        /*04f4*/ 	.word	0x00040450
        /*04f8*/ 	.short	0x010a
        /*04fa*/ 	.byte	0x3f
	.zero		1


	//   ....[62]....
        /*04fc*/ 	.word	0x00010f50
        /*0500*/ 	.word	0x00000005
        /*0504*/ 	.word	0x00040400
        /*0508*/ 	.short	0x010a
        /*050a*/ 	.byte	0x3f
	.zero		1


	//   ....[63]....
        /*050c*/ 	.word	0x00010fb0
        /*0510*/ 	.word	0x00000000
        /*0514*/ 	.word	0xfffffff8
        /*0518*/ 	.short	0x010a
        /*051a*/ 	.byte	0x3f
	.zero		1


	//   ....[64]....
        /*051c*/ 	.word	0x00011010
        /*0520*/ 	.word	0x00000009
        /*0524*/ 	.word	0x00040400
        /*0528*/ 	.short	0x010a
        /*052a*/ 	.byte	0x3f
	.zero		1


	//   ....[65]....
        /*052c*/ 	.word	0x00011070
        /*0530*/ 	.word	0x00000006
        /*0534*/ 	.word	0x00040400
        /*0538*/ 	.short	0x010a
        /*053a*/ 	.byte	0x3f
	.zero		1


	//   ....[66]....
        /*053c*/ 	.word	0x000110d0
        /*0540*/ 	.word	0x00000008
        /*0544*/ 	.word	0x00040400
        /*0548*/ 	.short	0x010a
        /*054a*/ 	.byte	0x3f
	.zero		1


	//   ....[67]....
        /*054c*/ 	.word	0x00011130
        /*0550*/ 	.word	0x00000006
        /*0554*/ 	.word	0x00040400
        /*0558*/ 	.short	0x010a
        /*055a*/ 	.byte	0x3f
	.zero		1


	//   ....[68]....
        /*055c*/ 	.word	0x00011190
        /*0560*/ 	.word	0x00000009
        /*0564*/ 	.word	0x00040400
        /*0568*/ 	.short	0x010a
        /*056a*/ 	.byte	0x3f
	.zero		1


	//   ....[69]....
        /*056c*/ 	.word	0x000111f0
        /*0570*/ 	.word	0x00000003
        /*0574*/ 	.word	0x00000008
        /*0578*/ 	.short	0x010a
        /*057a*/ 	.byte	0x3f
	.zero		1


	//   ....[70]....
        /*057c*/ 	.word	0x000112c0
        /*0580*/ 	.word	0x00000007
        /*0584*/ 	.word	0x00040460
        /*0588*/ 	.short	0x010a
        /*058a*/ 	.byte	0x3f
	.zero		1


	//   ....[71]....
        /*058c*/ 	.word	0x00011310
        /*0590*/ 	.word	0x00000007
        /*0594*/ 	.word	0x000404b0
        /*0598*/ 	.short	0x010a
        /*059a*/ 	.byte	0x3f
	.zero		1


	//   ....[72]....
        /*059c*/ 	.word	0x00011360
        /*05a0*/ 	.word	0x00000004
        /*05a4*/ 	.word	0x00040460
        /*05a8*/ 	.short	0x010a
        /*05aa*/ 	.byte	0x3f
	.zero		1


	//   ....[73]....
        /*05ac*/ 	.word	0x00011430
        /*05b0*/ 	.word	0x00000008
        /*05b4*/ 	.word	0x00040428
        /*05b8*/ 	.short	0x010a
        /*05ba*/ 	.byte	0x3f
	.zero		1


	//   ....[74]....
        /*05bc*/ 	.word	0x00011480
        /*05c0*/ 	.word	0x00000004
        /*05c4*/ 	.word	0x000404b0
        /*05c8*/ 	.short	0x010a
        /*05ca*/ 	.byte	0x3f
	.zero		1


	//   ....[75]....
        /*05cc*/ 	.word	0x000114d0
        /*05d0*/ 	.word	0x00000007
        /*05d4*/ 	.word	0x00040428
        /*05d8*/ 	.short	0x010a
        /*05da*/ 	.byte	0x3f
	.zero		1


	//   ....[76]....
        /*05dc*/ 	.word	0x00011520
        /*05e0*/ 	.word	0x00000007
        /*05e4*/ 	.word	0x00040428
        /*05e8*/ 	.short	0x010a
        /*05ea*/ 	.byte	0x3f
	.zero		1


	//   ....[77]....
        /*05ec*/ 	.word	0x00011570
        /*05f0*/ 	.word	0x00000007
        /*05f4*/ 	.word	0x00040428
        /*05f8*/ 	.short	0x010a
        /*05fa*/ 	.byte	0x3f
	.zero		1


	//----- nvinfo : EIATTR_NUM_MBARRIERS
	.align		4
.L_38:
        /*05fc*/ 	.byte	0x03, 0x38
        /*05fe*/ 	.short	0x001f


	//----- nvinfo : EIATTR_EXIT_INSTR_OFFSETS
	.align		4
        /*0600*/ 	.byte	0x04, 0x1c
        /*0602*/ 	.short	(.L_40 - .L_39)


	//   ....[0]....
.L_39:
        /*0604*/ 	.word	0x00000b20


	//   ....[1]....
        /*0608*/ 	.word	0x00000b90


	//   ....[2]....
        /*060c*/ 	.word	0x0000ef80


	//   ....[3]....
        /*0610*/ 	.word	0x0000efe0


	//   ....[4]....
        /*0614*/ 	.word	0x0000f010


	//   ....[5]....
        /*0618*/ 	.word	0x0000fb50


	//   ....[6]....
        /*061c*/ 	.word	0x0000fb80


	//   ....[7]....
        /*0620*/ 	.word	0x00010ed0


	//----- nvinfo : EIATTR_MAX_THREADS
	.align		4
.L_40:
        /*0624*/ 	.byte	0x04, 0x05
        /*0626*/ 	.short	(.L_42 - .L_41)
.L_41:
        /*0628*/ 	.word	0x00000180
        /*062c*/ 	.word	0x00000001
        /*0630*/ 	.word	0x00000001


	//----- nvinfo : EIATTR_CRS_STACK_SIZE
	.align		4
.L_42:
        /*0634*/ 	.byte	0x04, 0x1e
        /*0636*/ 	.short	(.L_44 - .L_43)
.L_43:
        /*0638*/ 	.word	0x00000000


	//----- nvinfo : EIATTR_CBANK_PARAM_SIZE
	.align		4
.L_44:
        /*063c*/ 	.byte	0x03, 0x19
        /*063e*/ 	.short	0x0870


	//----- nvinfo : EIATTR_PARAM_CBANK
	.align		4
        /*0640*/ 	.byte	0x04, 0x0a
        /*0642*/ 	.short	(.L_46 - .L_45)
	.align		4
.L_45:
        /*0644*/ 	.word	index@(.nv.constant0._ZN7cutlass13device_kernelINS_4fmha6kernel28FmhaKernelTmaWarpSpecializedINS1_10collective30FmhaMainloopTmaWarpSpecializedINS_6half_tEffN4cute5tupleIJNS7_1CILi128EEESA_NS9_ILi160EEEEEENS8_IJiNS9_ILi1EEENS8_IJiiEEEEEESF_SF_NS4_14ResidualFusionEJNS2_6OptionILNS2_3TagE0ENS9_ILb1EEEEENSH_ILSI_2ESJ_EEEEENS4_15FmhaFwdEpilogueIS6_fNS8_IJNS9_ILi64EEESB_SA_EEEEENS2_23PersistentTileSchedulerEJSK_SL_EEEEEvNT_6ParamsE)
        /*0648*/ 	.short	0x0210
        /*064a*/ 	.short	0x0870


	//----- nvinfo : EIATTR_SW_WAR
	.align		4
.L_46:
        /*064c*/ 	.byte	0x04, 0x36
        /*064e*/ 	.short	(.L_48 - .L_47)
.L_47:
        /*0650*/ 	.word	0x00000008
.L_48:


//--------------------- .nv.callgraph             --------------------------
	.section	.nv.callgraph,"",@"SHT_CUDA_CALLGRAPH"
	.align	4
	.sectionentsize	8
	.align		4
        /*0000*/ 	.word	0x00000000
	.align		4
        /*0004*/ 	.word	0xffffffff
	.align		4
        /*0008*/ 	.word	index@(_ZN7cutlass13device_kernelINS_4fmha6kernel28FmhaKernelTmaWarpSpecializedINS1_10collective30FmhaMainloopTmaWarpSpecializedINS_6half_tEffN4cute5tupleIJNS7_1CILi128EEESA_NS9_ILi160EEEEEENS8_IJiNS9_ILi1EEENS8_IJiiEEEEEESF_SF_NS4_14ResidualFusionEJNS2_6OptionILNS2_3TagE0ENS9_ILb1EEEEENSH_ILSI_2ESJ_EEEEENS4_15FmhaFwdEpilogueIS6_fNS8_IJNS9_ILi64EEESB_SA_EEEEENS2_23PersistentTileSchedulerEJSK_SL_EEEEEvNT_6ParamsE)
	.align		4
        /*000c*/ 	.word	index@(__assertfail)
	.align		4
        /*0010*/ 	.word	0x00000000
	.align		4
        /*0014*/ 	.word	0xfffffffe
	.align		4
        /*0018*/ 	.word	0x00000000
	.align		4
        /*001c*/ 	.word	0xfffffffd
	.align		4
        /*0020*/ 	.word	0x00000000
	.align		4
        /*0024*/ 	.word	0xfffffffc


//--------------------- .nv.constant4             --------------------------
	.section	.nv.constant4,"a",@progbits
	.align	8
	.align		8
.nv.constant4:
        /*0000*/ 	.dword	__assertfail
	.align		8
        /*0008*/ 	.dword	__unnamed_1
	.align		8
        /*0010*/ 	.dword	__unnamed_2
	.align		8
        /*0018*/ 	.dword	_ZN39_INTERNAL_459d7f58_4_k_cu_7921539b_36344cuda3std3__45__cpo5beginE
	.align		8
        /*0020*/ 	.dword	_ZN39_INTERNAL_459d7f58_4_k_cu_7921539b_36344cuda3std3__45__cpo3endE
	.align		8
        /*0028*/ 	.dword	_ZN39_INTERNAL_459d7f58_4_k_cu_7921539b_36344cuda3std3__45__cpo6cbeginE
	.align		8
        /*0030*/ 	.dword	_ZN39_INTERNAL_459d7f58_4_k_cu_7921539b_36344cuda3std3__45__cpo4cendE
	.align		8
        /*0038*/ 	.dword	_ZN39_INTERNAL_459d7f58_4_k_cu_7921539b_36344cuda3std3__441_GLOBAL__N__459d7f58_4_k_cu_7921539b_36346ignoreE
	.align		8
        /*0040*/ 	.dword	_ZN39_INTERNAL_459d7f58_4_k_cu_7921539b_36344cuda3std3__419piecewise_constructE
	.align		8
        /*0048*/ 	.dword	_ZN39_INTERNAL_459d7f58_4_k_cu_7921539b_36344cuda3std3__48in_placeE
	.align		8
        /*0050*/ 	.dword	_ZN39_INTERNAL_459d7f58_4_k_cu_7921539b_36344cuda3std6ranges3__45__cpo4swapE
	.align		8
        /*0058*/ 	.dword	_ZN39_INTERNAL_459d7f58_4_k_cu_7921539b_36344cuda3std6ranges3__45__cpo9iter_moveE
	.align		8
        /*0060*/ 	.dword	_ZN39_INTERNAL_459d7f58_4_k_cu_7921539b_36344cute7productE
	.align		8
        /*0068*/ 	.dword	_ZN39_INTERNAL_459d7f58_4_k_cu_7921539b_36344cute1_E
	.align		8
        /*0070*/ 	.dword	$str$24
	.align		8
        /*0078*/ 	.dword	$str$25


//--------------------- .text._ZN7cutlass13device_kernelINS_4fmha6kernel28FmhaKernelTmaWarpSpecializedINS1_10collective30FmhaMainloopTmaWarpSpecializedINS_6half_tEffN4cute5tupleIJNS7_1CILi128EEESA_NS9_ILi160EEEEEENS8_IJiNS9_ILi1EEENS8_IJiiEEEEEESF_SF_NS4_14ResidualFusionEJNS2_6OptionILNS2_3TagE0ENS9_ILb1EEEEENSH_ILSI_2ESJ_EEEEENS4_15FmhaFwdEpilogueIS6_fNS8_IJNS9_ILi64EEESB_SA_EEEEENS2_23PersistentTileSchedulerEJSK_SL_EEEEEvNT_6ParamsE --------------------------
	.section	.text._ZN7cutlass13device_kernelINS_4fmha6kernel28FmhaKernelTmaWarpSpecializedINS1_10collective30FmhaMainloopTmaWarpSpecializedINS_6half_tEffN4cute5tupleIJNS7_1CILi128EEESA_NS9_ILi160EEEEEENS8_IJiNS9_ILi1EEENS8_IJiiEEEEEESF_SF_NS4_14ResidualFusionEJNS2_6OptionILNS2_3TagE0ENS9_ILb1EEEEENSH_ILSI_2ESJ_EEEEENS4_15FmhaFwdEpilogueIS6_fNS8_IJNS9_ILi64EEESB_SA_EEEEENS2_23PersistentTileSchedulerEJSK_SL_EEEEEvNT_6ParamsE,"ax",@progbits
	.align	128
.text._ZN7cutlass13device_kernelINS_4fmha6kernel28FmhaKernelTmaWarpSpecializedINS1_10collective30FmhaMainloopTmaWarpSpecializedINS_6half_tEffN4cute5tupleIJNS7_1CILi128EEESA_NS9_ILi160EEEEEENS8_IJiNS9_ILi1EEENS8_IJiiEEEEEESF_SF_NS4_14ResidualFusionEJNS2_6OptionILNS2_3TagE0ENS9_ILb1EEEEENSH_ILSI_2ESJ_EEEEENS4_15FmhaFwdEpilogueIS6_fNS8_IJNS9_ILi64EEESB_SA_EEEEENS2_23PersistentTileSchedulerEJSK_SL_EEEEEvNT_6ParamsE:
        .type           _ZN7cutlass13device_kernelINS_4fmha6kernel28FmhaKernelTmaWarpSpecializedINS1_10collective30FmhaMainloopTmaWarpSpecializedINS_6half_tEffN4cute5tupleIJNS7_1CILi128EEESA_NS9_ILi160EEEEEENS8_IJiNS9_ILi1EEENS8_IJiiEEEEEESF_SF_NS4_14ResidualFusionEJNS2_6OptionILNS2_3TagE0ENS9_ILb1EEEEENSH_ILSI_2ESJ_EEEEENS4_15FmhaFwdEpilogueIS6_fNS8_IJNS9_ILi64EEESB_SA_EEEEENS2_23PersistentTileSchedulerEJSK_SL_EEEEEvNT_6ParamsE,@function
        .size           _ZN7cutlass13device_kernelINS_4fmha6kernel28FmhaKernelTmaWarpSpecializedINS1_10collective30FmhaMainloopTmaWarpSpecializedINS_6half_tEffN4cute5tupleIJNS7_1CILi128EEESA_NS9_ILi160EEEEEENS8_IJiNS9_ILi1EEENS8_IJiiEEEEEESF_SF_NS4_14ResidualFusionEJNS2_6OptionILNS2_3TagE0ENS9_ILb1EEEEENSH_ILSI_2ESJ_EEEEENS4_15FmhaFwdEpilogueIS6_fNS8_IJNS9_ILi64EEESB_SA_EEEEENS2_23PersistentTileSchedulerEJSK_SL_EEEEEvNT_6ParamsE,(.L_x_151 - _ZN7cutlass13device_kernelINS_4fmha6kernel28FmhaKernelTmaWarpSpecializedINS1_10collective30FmhaMainloopTmaWarpSpecializedINS_6half_tEffN4cute5tupleIJNS7_1CILi128EEESA_NS9_ILi160EEEEEENS8_IJiNS9_ILi1EEENS8_IJiiEEEEEESF_SF_NS4_14ResidualFusionEJNS2_6OptionILNS2_3TagE0ENS9_ILb1EEEEENSH_ILSI_2ESJ_EEEEENS4_15FmhaFwdEpilogueIS6_fNS8_IJNS9_ILi64EEESB_SA_EEEEENS2_23PersistentTileSchedulerEJSK_SL_EEEEEvNT_6ParamsE)
        .other          _ZN7cutlass13device_kernelINS_4fmha6kernel28FmhaKernelTmaWarpSpecializedINS1_10collective30FmhaMainloopTmaWarpSpecializedINS_6half_tEffN4cute5tupleIJNS7_1CILi128EEESA_NS9_ILi160EEEEEENS8_IJiNS9_ILi1EEENS8_IJiiEEEEEESF_SF_NS4_14ResidualFusionEJNS2_6OptionILNS2_3TagE0ENS9_ILb1EEEEENSH_ILSI_2ESJ_EEEEENS4_15FmhaFwdEpilogueIS6_fNS8_IJNS9_ILi64EEESB_SA_EEEEENS2_23PersistentTileSchedulerEJSK_SL_EEEEEvNT_6ParamsE,@"STO_CUDA_ENTRY STV_DEFAULT"
_ZN7cutlass13device_kernelINS_4fmha6kernel28FmhaKernelTmaWarpSpecializedINS1_10collective30FmhaMainloopTmaWarpSpecializedINS_6half_tEffN4cute5tupleIJNS7_1CILi128EEESA_NS9_ILi160EEEEEENS8_IJiNS9_ILi1EEENS8_IJiiEEEEEESF_SF_NS4_14ResidualFusionEJNS2_6OptionILNS2_3TagE0ENS9_ILb1EEEEENSH_ILSI_2ESJ_EEEEENS4_15FmhaFwdEpilogueIS6_fNS8_IJNS9_ILi64EEESB_SA_EEEEENS2_23PersistentTileSchedulerEJSK_SL_EEEEEvNT_6ParamsE:
[----:B------:R-:W1:Y:S01]  /*0000*/  LDC R1, c[0x0][0x28] ;  /* 0x00000a00ff017b82 */ /* 0x000e620000000800 */
[----:B------:R-:W2:Y:S07]  /*0010*/  S2R R2, SR_TID.X ;  /* 0x0000000000027919 */ /* 0x000eae0000002100 */
[----:B------:R-:W3:Y:S01]  /*0020*/  S2UR UR6, SR_CTAID.X ;  /* 0x00000000000679c3 */ /* 0x000ee20000002500 */
[----:B------:R-:W-:Y:S01]  /*0030*/  ELECT P1, URZ, PT ;  /* 0x00000000003f782f */ /* 0x000fe20003820000 */
[----:B------:R-:W-:Y:S01]  /*0040*/  BSSY B0, `(.L_x_0) ;  /* 0x0000018000007945 */ /* 0x000fe20003800000 */
[----:B---3--:R-:W-:-:S02]  /*0050*/  MOV R17, UR6 ;  /* 0x0000000600117c02 */ /* 0x008fc40008000f00 */
[----:B--2---:R-:W-:-:S05]  /*0060*/  SHF.R.U32.HI R0, RZ, 0x5, R2 ;  /* 0x00000005ff007819 */ /* 0x004fca0000011602 */
[----:B------:R-:W2:Y:S02]  /*0070*/  SHFL.IDX PT, R3, R0, RZ, 0x1f ;  /* 0x00001fff00037589 */ /* 0x000ea400000e0000 */
[----:B--2---:R-:W-:Y:S02]  /*0080*/  R2UR UR4, R3 ;  /* 0x00000000030472ca */ /* 0x004fe400000e0000 */
[----:B------:R-:W-:-:S06]  /*0090*/  SHF.R.U32.HI R3, RZ, 0x7, R2 ;  /* 0x00000007ff037819 */ /* 0x000fcc0000011602 */
[----:B------:R-:W2:Y:S05]  /*00a0*/  SHFL.IDX PT, R3, R3, RZ, 0x1f ;  /* 0x00001fff03037589 */ /* 0x000eaa00000e0000 */
[----:B------:R-:W-:Y:S02]  /*00b0*/  USHF.R.S32.HI UR5, URZ, 0x1f, UR4 ;  /* 0x0000001f3f057899 */ /* 0x000fe40008011404 */
[----:B------:R-:W-:Y:S02]  /*00c0*/  ISETP.EQ.AND P2, PT, RZ, UR4, P1 ;  /* 0x00000004ff007c0c */ /* 0x000fe40008f42270 */
[----:B------:R-:W-:-:S04]  /*00d0*/  ULEA.HI UR5, UR5, UR4, URZ, 0x2 ;  /* 0x0000000405057291 */ /* 0x000fc8000f8f103f */
[----:B------:R-:W-:-:S04]  /*00e0*/  ULOP3.LUT UR5, UR5, 0xfffffffc, URZ, 0xc0, !UPT ;  /* 0xfffffffc05057892 */ /* 0x000fc8000f8ec03f */
[----:B------:R-:W-:-:S03]  /*00f0*/  UIADD3 UR5, UR4, -UR5, URZ ;  /* 0x8000000504057290 */ /* 0x000fc6000fffe03f */
[----:B-1----:R-:W-:Y:S09]  /*0100*/  @!P2 BRA `(.L_x_1) ;  /* 0x00000000002ca947 */ /* 0x002ff20003800000 */
[----:B------:R-:W-:Y:S02]  /*0110*/  ULDC.64 UR6, c[0x0][0x198] ;  /* 0x0000660000067ab9 */ /* 0x000fe40000000a00 */
[----:B------:R-:W-:Y:S02]  /*0120*/  UIADD3 UR8, UP0, UR6, 0xf0, URZ ;  /* 0x000000f006087890 */ /* 0x000fe4000ff1e03f */
[----:B------:R-:W-:Y:S02]  /*0130*/  UIADD3 UR10, UP1, UR6, 0x1f0, URZ ;  /* 0x000001f0060a7890 */ /* 0x000fe4000ff3e03f */
[----:B------:R-:W-:Y:S02]  /*0140*/  UIADD3 UR6, UP2, UR6, 0x2f0, URZ ;  /* 0x000002f006067890 */ /* 0x000fe4000ff5e03f */
[----:B------:R-:W-:Y:S02]  /*0150*/  UIADD3.X UR9, URZ, UR7, URZ, UP0, !UPT ;  /* 0x000000073f097290 */ /* 0x000fe400087fe43f */
[----:B------:R-:W-:-:S02]  /*0160*/  UIADD3.X UR11, URZ, UR7, URZ, UP1, !UPT ;  /* 0x000000073f0b7290 */ /* 0x000fc40008ffe43f */
[----:B------:R-:W-:-:S05]  /*0170*/  UIADD3.X UR7, URZ, UR7, URZ, UP2, !UPT ;  /* 0x000000073f077290 */ /* 0x000fca00097fe43f */
[----:B------:R1:W-:Y:S02]  /*0180*/  UTMACCTL.PF [UR8] ;  /* 0x00000000080079b9 */ /* 0x0003e40008040000 */
[----:B------:R1:W-:Y:S02]  /*0190*/  UTMACCTL.PF [UR10] ;  /* 0x000000000a0079b9 */ /* 0x0003e40008040000 */
[----:B------:R1:W-:Y:S02]  /*01a0*/  UTMACCTL.PF [UR6] ;  /* 0x00000000060079b9 */ /* 0x0003e40008040000 */
[----:B-1----:R-:W-:Y:S01]  /*01b0*/  NOP ;  /* 0x0000000000007918 */ /* 0x002fe20000000000 */
.L_x_1:
[----:B------:R-:W-:Y:S05]  /*01c0*/  BSYNC B0 ;  /* 0x0000000000007941 */ /* 0x000fea0003800000 */
.L_x_0:
[----:B------:R-:W1:Y:S01]  /*01d0*/  SHFL.IDX PT, R4, R0, RZ, 0x1f ;  /* 0x00001fff00047589 */ /* 0x000e6200000e0000 */
[----:B--2---:R-:W-:Y:S01]  /*01e0*/  R2UR UR57, R3 ;  /* 0x00000000033972ca */ /* 0x004fe200000e0000 */
[----:B------:R-:W-:Y:S02]  /*01f0*/  UISETP.NE.AND UP0, UPT, UR5, 0x1, UPT ;  /* 0x000000010500788c */ /* 0x000fe4000bf05270 */
[----:B------:R-:W-:-:S10]  /*0200*/  UISETP.NE.AND UP1, UPT, UR5, 0x2, UPT ;  /* 0x000000020500788c */ /* 0x000fd4000bf25270 */
[----:B------:R-:W-:Y:S02]  /*0210*/  UIADD3 UR10, UR57, -0x1, URZ ;  /* 0xffffffff390a7890 */ /* 0x000fe4000fffe03f */
[----:B------:R-:W-:Y:S02]  /*0220*/  UISETP.EQ.AND UP2, UPT, UR57, URZ, !UP0 ;  /* 0x0000003f3900728c */ /* 0x000fe4000c742270 */
[----:B------:R-:W-:Y:S02]  /*0230*/  UISETP.EQ.AND UP3, UPT, UR57, URZ, !UP1 ;  /* 0x0000003f3900728c */ /* 0x000fe4000cf62270 */
[----:B------:R-:W-:Y:S02]  /*0240*/  UISETP.GE.U32.AND UP4, UPT, UR10, 0x4, UPT ;  /* 0x000000040a00788c */ /* 0x000fe4000bf86070 */
[----:B------:R-:W-:Y:S01]  /*0250*/  USEL UR61, URZ, 0x1, !UP2 ;  /* 0x000000013f3d7887 */ /* 0x000fe2000d000000 */
[----:B-1----:R-:W-:Y:S01]  /*0260*/  ISETP.NE.AND P0, PT, R4, RZ, PT ;  /* 0x000000ff0400720c */ /* 0x002fe20003f05270 */
[----:B------:R-:W-:Y:S01]  /*0270*/  USEL UR60, URZ, 0x1, !UP3 ;  /* 0x000000013f3c7887 */ /* 0x000fe2000d800000 */
[----:B------:R-:W-:Y:S01]  /*0280*/  MOV R4, UR5 ;  /* 0x0000000500047c02 */ /* 0x000fe20008000f00 */
[----:B------:R-:W-:-:S02]  /*0290*/  USEL UR61, UR61, 0x2, UP4 ;  /* 0x000000023d3d7887 */ /* 0x000fc4000a000000 */
[----:B------:R-:W-:-:S08]  /*02a0*/  USEL UR60, UR60, 0x2, UP4 ;  /* 0x000000023c3c7887 */ /* 0x000fd0000a000000 */
[----:B------:R-:W-:Y:S05]  /*02b0*/  @P0 BRA `(.L_x_2) ;  /* 0x0000000000480947 */ /* 0x000fea0003800000 */
[----:B------:R-:W1:Y:S01]  /*02c0*/  S2UR UR8, SR_CgaCtaId ;  /* 0x00000000000879c3 */ /* 0x000e620000008800 */
[----:B------:R-:W-:Y:S01]  /*02d0*/  UMOV UR4, 0x400 ;  /* 0x0000040000047882 */ /* 0x000fe20000000000 */
[----:B------:R-:W-:Y:S01]  /*02e0*/  UMOV UR5, 0x1 ;  /* 0x0000000100057882 */ /* 0x000fe20000000000 */
[----:B------:R-:W-:Y:S01]  /*02f0*/  UMOV UR6, 0x80 ;  /* 0x0000008000067882 */ /* 0x000fe20000000000 */
[----:B------:R-:W-:Y:S01]  /*0300*/  ELECT P0, URZ, PT ;  /* 0x00000000003f782f */ /* 0x000fe20003800000 */
[----:B------:R-:W-:-:S04]  /*0310*/  UIADD3 UR6, -UR6, 0x100000, URZ ;  /* 0x0010000006067890 */ /* 0x000fc8000fffe13f */
[----:B------:R-:W-:Y:S02]  /*0320*/  USHF.L.U32 UR7, UR6, 0xb, URZ ;  /* 0x0000000b06077899 */ /* 0x000fe4000800063f */
[----:B------:R-:W-:Y:S02]  /*0330*/  USHF.L.U32 UR6, UR6, 0x1, URZ ;  /* 0x0000000106067899 */ /* 0x000fe4000800063f */
[----:B-1----:R-:W-:Y:S02]  /*0340*/  ULEA UR8, UR8, UR4, 0x18 ;  /* 0x0000000408087291 */ /* 0x002fe4000f8ec03f */
[----:B------:R-:W-:-:S04]  /*0350*/  UIADD3 UR4, -UR5, 0x100000, URZ ;  /* 0x0010000005047890 */ /* 0x000fc8000fffe13f */
[----:B------:R-:W-:Y:S02]  /*0360*/  USHF.L.U32 UR5, UR4, 0xb, URZ ;  /* 0x0000000b04057899 */ /* 0x000fe4000800063f */
[----:B------:R-:W-:Y:S01]  /*0370*/  USHF.L.U32 UR4, UR4, 0x1, URZ ;  /* 0x0000000104047899 */ /* 0x000fe2000800063f */
[----:B------:R-:W1:Y:S11]  /*0380*/  FENCE.VIEW.ASYNC.S ;  /* 0x00000000000073c6 */ /* 0x000e760000000000 */
[----:B-1----:R1:W2:Y:S01]  /*0390*/  SYNCS.EXCH.64 URZ, [UR8+0x40450], UR4 ;  /* 0x04045004083f75b2 */ /* 0x0022a20008000100 */
[----:B------:R1:W3:Y:S01]  /*03a0*/  SYNCS.EXCH.64 URZ, [UR8+0x40460], UR6 ;  /* 0x04046006083f75b2 */ /* 0x0002e20008000100 */
[----:B------:R1:W4:Y:S01]  /*03b0*/  SYNCS.EXCH.64 URZ, [UR8+0x40458], UR4 ;  /* 0x04045804083f75b2 */ /* 0x0003220008000100 */
[----:B------:R1:W1:Y:S01]  /*03c0*/  SYNCS.EXCH.64 URZ, [UR8+0x40468], UR6 ;  /* 0x04046806083f75b2 */ /* 0x0002620008000100 */
[----:B------:R-:W-:Y:S01]  /*03d0*/  NOP ;  /* 0x0000000000007918 */ /* 0x000fe20000000000 */
.L_x_2:
[----:B------:R-:W5:Y:S01]  /*03e0*/  SHFL.IDX PT, R3, R0, RZ, 0x1f ;  /* 0x00001fff00037589 */ /* 0x000f6200000e0000 */
[----:B------:R-:W-:Y:S01]  /*03f0*/  NOP ;  /* 0x0000000000007918 */ /* 0x000fe20000000000 */
[----:B-----5:R-:W-:-:S13]  /*0400*/  ISETP.NE.AND P0, PT, R3, RZ, PT ;  /* 0x000000ff0300720c */ /* 0x020fda0003f05270 */
[----:B------:R-:W-:Y:S05]  /*0410*/  @P0 BRA `(.L_x_3) ;  /* 0x0000000000600947 */ /* 0x000fea0003800000 */
[----:B-1----:R-:W1:Y:S01]  /*0420*/  S2UR UR5, SR_CgaCtaId ;  /* 0x00000000000579c3 */ /* 0x002e620000008800 */
[----:B------:R-:W-:Y:S01]  /*0430*/  UMOV UR4, 0x400 ;  /* 0x0000040000047882 */ /* 0x000fe20000000000 */
[----:B------:R-:W-:Y:S01]  /*0440*/  UMOV UR6, 0x1 ;  /* 0x0000000100067882 */ /* 0x000fe20000000000 */
[----:B------:R-:W-:Y:S01]  /*0450*/  UMOV UR9, 0x100 ;  /* 0x0000010000097882 */ /* 0x000fe20000000000 */
[----:B------:R-:W-:-:S04]  /*0460*/  UIADD3 UR6, -UR6, 0x100000, URZ ;  /* 0x0010000006067890 */ /* 0x000fc8000fffe13f */
[----:B------:R-:W-:Y:S02]  /*0470*/  USHF.L.U32 UR7, UR6, 0xb, URZ ;  /* 0x0000000b06077899 */ /* 0x000fe4000800063f */
[----:B------:R-:W-:Y:S01]  /*0480*/  USHF.L.U32 UR6, UR6, 0x1, URZ ;  /* 0x0000000106067899 */ /* 0x000fe2000800063f */
[----:B------:R-:W-:Y:S01]  /*0490*/  ELECT P0, URZ, PT ;  /* 0x00000000003f782f */ /* 0x000fe20003800000 */
[----:B-1----:R-:W-:Y:S02]  /*04a0*/  ULEA UR8, UR5, UR4, 0x18 ;  /* 0x0000000405087291 */ /* 0x002fe4000f8ec03f */
[----:B------:R-:W-:-:S04]  /*04b0*/  UIADD3 UR4, -UR9, 0x100000, URZ ;  /* 0x0010000009047890 */ /* 0x000fc8000fffe13f */
[----:B------:R-:W-:Y:S02]  /*04c0*/  USHF.L.U32 UR5, UR4, 0xb, URZ ;  /* 0x0000000b04057899 */ /* 0x000fe4000800063f */
[----:B------:R-:W-:Y:S01]  /*04d0*/  USHF.L.U32 UR4, UR4, 0x1, URZ ;  /* 0x0000000104047899 */ /* 0x000fe2000800063f */
[----:B------:R-:W1:Y:S03]  /*04e0*/  FENCE.VIEW.ASYNC.S ;  /* 0x00000000000073c6 */ /* 0x000e660000000000 */
[----:B-1----:R1:W1:Y:S08]  /*04f0*/  SYNCS.EXCH.64 URZ, [UR8+0x40400], UR6 ;  /* 0x04040006083f75b2 */ /* 0x0022700008000100 */
[----:B------:R1:W1:Y:S01]  /*0500*/  SYNCS.EXCH.64 URZ, [UR8+0x40428], UR4 ;  /* 0x04042804083f75b2 */ /* 0x0002620008000100 */
        /* <DEDUP_REMOVED lines=8> */
[----:B------:R-:W-:Y:S01]  /*0590*/  NOP ;  /* 0x0000000000007918 */ /* 0x000fe20000000000 */
.L_x_3:
        /* <DEDUP_REMOVED lines=21> */
[----:B------:R-:W-:Y:S01]  /*06f0*/  NOP ;  /* 0x0000000000007918 */ /* 0x000fe20000000000 */
.L_x_4:
[----:B------:R-:W5:Y:S01]  /*0700*/  SHFL.IDX PT, R3, R0, RZ, 0x1f ;  /* 0x00001fff00037589 */ /* 0x000f6200000e0000 */
[----:B------:R-:W-:Y:S01]  /*0710*/  ELECT P0, URZ, PT ;  /* 0x00000000003f782f */ /* 0x000fe20003800000 */
[----:B------:R-:W-:Y:S01]  /*0720*/  NOP ;  /* 0x0000000000007918 */ /* 0x000fe20000000000 */
[----:B-1----:R-:W-:Y:S02]  /*0730*/  UMOV UR4, 0x80 ;  /* 0x0000008000047882 */ /* 0x002fe40000000000 */
[C---:B-----5:R-:W-:Y:S02]  /*0740*/  ISETP.NE.OR P0, PT, R3.reuse, RZ, !P0 ;  /* 0x000000ff0300720c */ /* 0x060fe40004705670 */
[----:B------:R-:W-:-:S11]  /*0750*/  ISETP.NE.AND P3, PT, R3, RZ, PT ;  /* 0x000000ff0300720c */ /* 0x000fd60003f65270 */
[----:B------:R-:W-:Y:S01]  /*0760*/  VOTEU.ALL UP2, P0 ;  /* 0x00000000003f7886 */ /* 0x000fe20000040000 */
[----:B------:R-:W-:Y:S01]  /*0770*/  VOTEU.ALL UP3, P0 ;  /* 0x00000000003f7886 */ /* 0x000fe20000060000 */
[----:B------:R-:W-:Y:S01]  /*0780*/  VOTEU.ALL UP4, P0 ;  /* 0x00000000003f7886 */ /* 0x000fe20000080000 */
[----:B------:R-:W-:Y:S02]  /*0790*/  VOTEU.ALL UP5, P0 ;  /* 0x00000000003f7886 */ /* 0x000fe400000a0000 */
[----:B------:R-:W1:Y:S01]  /*07a0*/  @!UP2 S2UR UR7, SR_CgaCtaId ;  /* 0x000000000007a9c3 */ /* 0x000e620000008800 */
[----:B------:R-:W-:Y:S01]  /*07b0*/  @!UP2 UMOV UR6, 0x400 ;  /* 0x000004000006a882 */ /* 0x000fe20000000000 */
[----:B------:R-:W-:-:S04]  /*07c0*/  @!UP2 UIADD3 UR4, -UR4, 0x100000, URZ ;  /* 0x001000000404a890 */ /* 0x000fc8000fffe13f */
[----:B------:R-:W-:Y:S02]  /*07d0*/  @!UP2 USHF.L.U32 UR5, UR4, 0xb, URZ ;  /* 0x0000000b0405a899 */ /* 0x000fe4000800063f */
[----:B------:R-:W-:Y:S02]  /*07e0*/  @!UP2 USHF.L.U32 UR4, UR4, 0x1, URZ ;  /* 0x000000010404a899 */ /* 0x000fe4000800063f */
[----:B-1----:R-:W-:Y:S01]  /*07f0*/  @!UP2 ULEA UR6, UR7, UR6, 0x18 ;  /* 0x000000060706a291 */ /* 0x002fe2000f8ec03f */
[----:B------:R-:W-:Y:S01]  /*0800*/  VOTEU.ALL UP2, P0 ;  /* 0x00000000003f7886 */ /* 0x000fe20000040000 */
[----:B------:R-:W1:Y:S10]  /*0810*/  FENCE.VIEW.ASYNC.S ;  /* 0x00000000000073c6 */ /* 0x000e740000000000 */
[----:B-1----:R1:W1:Y:S01]  /*0820*/  @!UP2 SYNCS.EXCH.64 URZ, [UR6+0x40490], UR4 ;  /* 0x04049004063fa5b2 */ /* 0x0022620008000100 */
[----:B------:R1:W1:Y:S01]  /*0830*/  @!UP3 SYNCS.EXCH.64 URZ, [UR6+0x40498], UR4 ;  /* 0x04049804063fb5b2 */ /* 0x0002620008000100 */
[----:B------:R1:W1:Y:S01]  /*0840*/  @!UP4 SYNCS.EXCH.64 URZ, [UR6+0x404a0], UR4 ;  /* 0x0404a004063fc5b2 */ /* 0x0002620008000100 */
[----:B------:R1:W1:Y:S01]  /*0850*/  @!UP5 SYNCS.EXCH.64 URZ, [UR6+0x404a8], UR4 ;  /* 0x0404a804063fd5b2 */ /* 0x0002620008000100 */
[----:B------:R-:W-:Y:S01]  /*0860*/  NOP ;  /* 0x0000000000007918 */ /* 0x000fe20000000000 */
[----:B------:R-:W-:Y:S05]  /*0870*/  @P3 BRA `(.L_x_5) ;  /* 0x0000000000583947 */ /* 0x000fea0003800000 */
[----:B-1----:R-:W1:Y:S01]  /*0880*/  S2UR UR5, SR_CgaCtaId ;  /* 0x00000000000579c3 */ /* 0x002e620000008800 */
[----:B------:R-:W-:Y:S01]  /*0890*/  UMOV UR4, 0x400 ;  /* 0x0000040000047882 */ /* 0x000fe20000000000 */
[----:B------:R-:W-:Y:S01]  /*08a0*/  UMOV UR6, 0x20 ;  /* 0x0000002000067882 */ /* 0x000fe20000000000 */
[----:B------:R-:W-:Y:S01]  /*08b0*/  UMOV UR7, 0x80 ;  /* 0x0000008000077882 */ /* 0x000fe20000000000 */
[----:B------:R-:W-:Y:S01]  /*08c0*/  ELECT P0, URZ, PT ;  /* 0x00000000003f782f */ /* 0x000fe20003800000 */
[----:B-1----:R-:W-:Y:S02]  /*08d0*/  ULEA UR8, UR5, UR4, 0x18 ;  /* 0x0000000405087291 */ /* 0x002fe4000f8ec03f */
[----:B------:R-:W-:-:S04]  /*08e0*/  UIADD3 UR4, -UR6, 0x100000, URZ ;  /* 0x0010000006047890 */ /* 0x000fc8000fffe13f */
[----:B------:R-:W-:Y:S02]  /*08f0*/  USHF.L.U32 UR5, UR4, 0xb, URZ ;  /* 0x0000000b04057899 */ /* 0x000fe4000800063f */
[----:B------:R-:W-:Y:S02]  /*0900*/  USHF.L.U32 UR4, UR4, 0x1, URZ ;  /* 0x0000000104047899 */ /* 0x000fe4000800063f */
        /* <DEDUP_REMOVED lines=13> */
.L_x_5:
[----:B------:R-:W-:Y:S01]  /*09e0*/  VOTEU.ANY UP2, P2 ;  /* 0x00000000003f7886 */ /* 0x000fe20001040100 */
[----:B-1----:R-:W-:Y:S01]  /*09f0*/  UMOV UR4, 0x40 ;  /* 0x0000004000047882 */ /* 0x002fe20000000000 */
[----:B------:R-:W-:Y:S01]  /*0a00*/  ISETP.NE.AND P3, PT, RZ, UR57, PT ;  /* 0x00000039ff007c0c */ /* 0x000fe2000bf65270 */
[----:B------:R-:W-:Y:S01]  /*0a10*/  NOP ;  /* 0x0000000000007918 */ /* 0x000fe20000000000 */
[----:B------:R-:W-:Y:S01]  /*0a20*/  ISETP.EQ.AND P0, PT, R4, 0x2, P1 ;  /* 0x000000020400780c */ /* 0x000fe20000f02270 */
[----:B------:R-:W1:Y:S01]  /*0a30*/  @UP2 S2UR UR7, SR_CgaCtaId ;  /* 0x00000000000729c3 */ /* 0x000e620000008800 */
[----:B------:R-:W-:Y:S01]  /*0a40*/  @UP2 UMOV UR6, 0x400 ;  /* 0x0000040000062882 */ /* 0x000fe20000000000 */
[----:B------:R-:W-:-:S04]  /*0a50*/  @UP2 UIADD3 UR4, -UR4, 0x100000, URZ ;  /* 0x0010000004042890 */ /* 0x000fc8000fffe13f */
[----:B------:R-:W-:Y:S02]  /*0a60*/  @UP2 USHF.L.U32 UR5, UR4, 0xb, URZ ;  /* 0x0000000b04052899 */ /* 0x000fe4000800063f */
[----:B------:R-:W-:Y:S02]  /*0a70*/  @UP2 USHF.L.U32 UR4, UR4, 0x1, URZ ;  /* 0x0000000104042899 */ /* 0x000fe4000800063f */
[----:B-1----:R-:W-:Y:S01]  /*0a80*/  @UP2 ULEA UR6, UR7, UR6, 0x18 ;  /* 0x0000000607062291 */ /* 0x002fe2000f8ec03f */
[----:B------:R-:W-:Y:S01]  /*0a90*/  VOTEU.ANY UP2, P2 ;  /* 0x00000000003f7886 */ /* 0x000fe20001040100 */
[----:B------:R-:W-:Y:S01]  /*0aa0*/  ISETP.EQ.AND P2, PT, R4, 0x1, P1 ;  /* 0x000000010400780c */ /* 0x000fe20000f42270 */
[----:B------:R-:W1:Y:S09]  /*0ab0*/  FENCE.VIEW.ASYNC.S ;  /* 0x00000000000073c6 */ /* 0x000e720000000000 */
[----:B-1----:R1:W2:Y:S01]  /*0ac0*/  @UP2 SYNCS.EXCH.64 URZ, [UR6+0x404b0], UR4 ;  /* 0x0404b004063f25b2 */ /* 0x0022a20008000100 */
[----:B------:R-:W-:Y:S01]  /*0ad0*/  NOP ;  /* 0x0000000000007918 */ /* 0x000fe20000000000 */
[----:B--234-:R-:W-:Y:S06]  /*0ae0*/  BAR.SYNC.DEFER_BLOCKING 0x0 ;  /* 0x0000000000007b1d */ /* 0x01cfec0000010000 */
[----:B------:R-:W-:Y:S05]  /*0af0*/  @!P3 BRA `(.L_x_6) ;  /* 0x000000e40024b947 */ /* 0x000fea0003800000 */
[----:B------:R-:W-:-:S06]  /*0b00*/  UISETP.GT.U32.AND UP0, UPT, UR10, 0x3, UPT ;  /* 0x000000030a00788c */ /* 0x000fcc000bf04070 */
[----:B------:R-:W-:-:S13]  /*0b10*/  PLOP3.LUT P0, PT, PT, PT, UP0, 0x80, 0x0 ;  /* 0x000000000000781c */ /* 0x000fda0003f0f008 */
[----:B-1----:R-:W-:Y:S05]  /*0b20*/  @P0 EXIT ;  /* 0x000000000000094d */ /* 0x002fea0003800000 */
.L_x_7:
[----:B------:R-:W-:-:S08]  /*0b30*/  NOP ;  /* 0x0000000000007918 */ /* 0x000fd00000000000 */
[----:B------:R-:W1:Y:S02]  /*0b40*/  USETMAXREG.TRY_ALLOC.CTAPOOL UP0, 0xf0 ;  /* 0x000000f0000079c8 */ /* 0x000e640008000600 */
[----:B-1----:R-:W-:-:S13]  /*0b50*/  PLOP3.LUT P0, PT, PT, PT, UP0, 0x80, 0x0 ;  /* 0x000000000000781c */ /* 0x002fda0003f0f008 */
[----:B------:R-:W-:Y:S05]  /*0b60*/  @!P0 BRA `(.L_x_7) ;  /* 0xfffffffc00f08947 */ /* 0x000fea000383ffff */
[----:B------:R-:W-:Y:S02]  /*0b70*/  ULDC UR4, c[0x0][0xa00] ;  /* 0x0002800000047ab9 */ /* 0x000fe40000000800 */
[----:B------:R-:W-:-:S13]  /*0b80*/  ISETP.GE.AND P0, PT, R17, UR4, PT ;  /* 0x0000000411007c0c */ /* 0x000fda000bf06270 */
[----:B------:R-:W-:Y:S05]  /*0b90*/  @P0 EXIT ;  /* 0x000000000000094d */ /* 0x000fea0003800000 */
[----:B------:R-:W-:Y:S01]  /*0ba0*/  SHF.R.S32.HI R3, RZ, 0x1f, R2 ;  /* 0x0000001fff037819 */ /* 0x000fe20000011402 */
[----:B------:R-:W-:Y:S01]  /*0bb0*/  UISETP.NE.AND UP0, UPT, UR57, 0x1, UPT ;  /* 0x000000013900788c */ /* 0x000fe2000bf05270 */
[----:B------:R-:W-:Y:S01]  /*0bc0*/  IMAD.MOV.U32 R18, RZ, RZ, RZ ;  /* 0x000000ffff127224 */ /* 0x000fe200078e00ff */
[----:B------:R-:W-:Y:S01]  /*0bd0*/  ULOP3.LUT UR5, UR61, 0x1, URZ, 0xfc, !UPT ;  /* 0x000000013d057892 */ /* 0x000fe2000f8efc3f */
[----:B------:R-:W-:Y:S01]  /*0be0*/  LEA.HI R3, R3, R2, RZ, 0x7 ;  /* 0x0000000203037211 */ /* 0x000fe200078f38ff */
[----:B------:R-:W-:Y:S01]  /*0bf0*/  USEL UR4, URZ, 0x1, UP0 ;  /* 0x000000013f047887 */ /* 0x000fe20008000000 */
[----:B------:R-:W-:Y:S02]  /*0c00*/  UMOV UR45, URZ ;  /* 0x0000003f002d7c82 */ /* 0x000fe40008000000 */
[----:B------:R-:W-:Y:S01]  /*0c10*/  LOP3.LUT R3, R3, 0xffffff80, RZ, 0xc0, !PT ;  /* 0xffffff8003037812 */ /* 0x000fe200078ec0ff */
[----:B------:R-:W-:Y:S01]  /*0c20*/  UMOV UR56, URZ ;  /* 0x0000003f00387c82 */ /* 0x000fe20008000000 */
[----:B------:R-:W-:Y:S01]  /*0c30*/  UMOV UR36, URZ ;  /* 0x0000003f00247c82 */ /* 0x000fe20008000000 */
[----:B------:R-:W-:-:S02]  /*0c40*/  MOV R19, UR4 ;  /* 0x0000000400137c02 */ /* 0x000fc40008000f00 */
[----:B------:R-:W-:-:S04]  /*0c50*/  IADD3 R3, -R3, R2, RZ ;  /* 0x0000000203037210 */ /* 0x000fc80007ffe1ff */
[----:B------:R-:W-:-:S04]  /*0c60*/  SHF.R.S32.HI R0, RZ, 0x1f, R3 ;  /* 0x0000001fff007819 */ /* 0x000fc80000011403 */
[----:B------:R-:W-:-:S04]  /*0c70*/  LEA.HI R0, R0, R3, RZ, 0x2 ;  /* 0x0000000300007211 */ /* 0x000fc800078f10ff */
[----:B------:R-:W-:-:S04]  /*0c80*/  LOP3.LUT R0, R0, 0x7ffffffc, RZ, 0xc0, !PT ;  /* 0x7ffffffc00007812 */ /* 0x000fc800078ec0ff */
[----:B------:R-:W-:Y:S02]  /*0c90*/  IADD3 R0, R3, -R0, RZ ;  /* 0x8000000003007210 */ /* 0x000fe40007ffe0ff */
[----:B------:R-:W-:Y:S02]  /*0ca0*/  MOV R3, UR5 ;  /* 0x0000000500037c02 */ /* 0x000fe40008000f00 */
[----:B------:R-:W-:-:S07]  /*0cb0*/  SHF.L.U32 R22, R0, 0x1, RZ ;  /* 0x0000000100167819 */ /* 0x000fce00000006ff */
.L_x_81:
[----:B------:R-:W-:Y:S01]  /*0cc0*/  ULDC UR8, c[0x0][0xa04] ;  /* 0x0002810000087ab9 */ /* 0x000fe20000000800 */
[----:B------:R-:W-:Y:S01]  /*0cd0*/  R2UR UR58, R17 ;  /* 0x00000000113a72ca */ /* 0x000fe200000e0000 */
[----:B------:R-:W-:Y:S01]  /*0ce0*/  UISETP.NE.AND UP0, UPT, UR8, 0x1, UPT ;  /* 0x000000010800788c */ /* 0x000fe2000bf05270 */
[----:B------:R-:W-:Y:S01]  /*0cf0*/  ULDC UR4, c[0x0][0xa10] ;  /* 0x0002840000047ab9 */ /* 0x000fe20000000800 */
[----:B------:R-:W-:Y:S01]  /*0d00*/  ULDC UR44, c[0x0][0xa1c] ;  /* 0x00028700002c7ab9 */ /* 0x000fe20000000800 */
[----:B------:R-:W-:Y:S02]  /*0d10*/  UISETP.NE.AND UP1, UPT, UR4, 0x1, UPT ;  /* 0x000000010400788c */ /* 0x000fe4000bf25270 */
[----:B------:R-:W-:-:S06]  /*0d20*/  UISETP.NE.AND UP2, UPT, UR57, 0x1, UPT ;  /* 0x000000013900788c */ /* 0x000fcc000bf45270 */
[----:B------:R-:W-:Y:S01]  /*0d30*/  @UP0 ULDC.64 UR6, c[0x0][0xa08] ;  /* 0x0002820000060ab9 */ /* 0x000fe20000000a00 */
[----:B------:R-:W-:Y:S01]  /*0d40*/  PLOP3.LUT P0, PT, PT, PT, UP2, 0x80, 0x0 ;  /* 0x000000000000781c */ /* 0x000fe20003f0f028 */
[----:B------:R-:W-:-:S03]  /*0d50*/  UIMAD.WIDE.U32 UR4, UR58, UR6, URZ ;  /* 0x000000063a0472a5 */ /* 0x000fc6000f8e003f */
[----:B------:R-:W-:Y:S01]  /*0d60*/  @UP1 ULDC UR6, c[0x0][0xa18] ;  /* 0x0002860000061ab9 */ /* 0x000fe20000000800 */
[----:B------:R-:W-:Y:S02]  /*0d70*/  @UP0 USHF.R.U32.HI UR58, URZ, UR7, UR5 ;  /* 0x000000073f3a0299 */ /* 0x000fe40008011605 */
[----:B------:R-:W-:Y:S01]  /*0d80*/  UISETP.NE.AND UP0, UPT, UR44, 0x1, UPT ;  /* 0x000000012c00788c */ /* 0x000fe2000bf05270 */
[----:B------:R-:W-:Y:S02]  /*0d90*/  @UP1 ULDC UR4, c[0x0][0xa14] ;  /* 0x0002850000041ab9 */ /* 0x000fe40000000800 */
[----:B------:R-:W-:Y:S02]  /*0da0*/  UIMAD.WIDE.U32 UR4, UR58, UR4, URZ ;  /* 0x000000043a0472a5 */ /* 0x000fe4000f8e003f */
[----:B------:R-:W-:Y:S01]  /*0db0*/  IADD3 R0, RZ, -UR58, RZ ;  /* 0x8000003aff007c10 */ /* 0x000fe2000fffe0ff */
[----:B------:R-:W-:Y:S01]  /*0dc0*/  UMOV UR47, UR58 ;  /* 0x0000003a002f7c82 */ /* 0x000fe20008000000 */
[----:B------:R-:W-:-:S03]  /*0dd0*/  @UP1 USHF.R.U32.HI UR47, URZ, UR6, UR5 ;  /* 0x000000063f2f1299 */ /* 0x000fc60008011605 */
[----:B------:R-:W-:Y:S01]  /*0de0*/  IMAD R0, R0, UR8, R17 ;  /* 0x0000000800007c24 */ /* 0x000fe2000f8e0211 */
[----:B------:R-:W-:Y:S02]  /*0df0*/  @UP0 ULDC.64 UR6, c[0x0][0xa20] ;  /* 0x0002880000060ab9 */ /* 0x000fe40000000a00 */
[----:B------:R-:W-:Y:S02]  /*0e00*/  UIMAD.WIDE.U32 UR4, UR47, UR6, URZ ;  /* 0x000000062f0472a5 */ /* 0x000fe4000f8e003f */
[----:B------:R-:W-:Y:S01]  /*0e10*/  R2UR UR46, R0 ;  /* 0x00000000002e72ca */ /* 0x000fe200000e0000 */
[----:B------:R-:W-:Y:S01]  /*0e20*/  UMOV UR6, UR47 ;  /* 0x0000002f00067c82 */ /* 0x000fe20008000000 */
[----:B------:R-:W-:-:S04]  /*0e30*/  @UP0 USHF.R.U32.HI UR6, URZ, UR7, UR5 ;  /* 0x000000073f060299 */ /* 0x000fc80008011605 */
[----:B------:R-:W-:-:S04]  /*0e40*/  UIADD3 UR4, -UR6, URZ, URZ ;  /* 0x0000003f06047290 */ /* 0x000fc8000fffe13f */
[----:B------:R-:W-:Y:S01]  /*0e50*/  UIMAD UR44, UR44, UR4, UR47 ;  /* 0x000000042c2c72a4 */ /* 0x000fe2000f8e022f */
[----:B------:R-:W-:Y:S11]  /*0e60*/  @!P0 BRA `(.L_x_8) ;  /* 0x0000000000688947 */ /* 0x000ff60003800000 */
[----:B------:R-:W-:-:S06]  /*0e70*/  UISETP.NE.AND UP0, UPT, UR57, 0x2, UPT ;  /* 0x000000023900788c */ /* 0x000fcc000bf05270 */
[----:B------:R-:W-:-:S13]  /*0e80*/  PLOP3.LUT P1, PT, PT, PT, UP0, 0x80, 0x0 ;  /* 0x000000000000781c */ /* 0x000fda0003f2f008 */
[----:B------:R-:W-:Y:S05]  /*0e90*/  @!P1 BRA `(.L_x_9) ;  /* 0x0000000000449947 */ /* 0x000fea0003800000 */
[----:B------:R-:W-:-:S06]  /*0ea0*/  UISETP.NE.AND UP0, UPT, UR57, 0x3, UPT ;  /* 0x000000033900788c */ /* 0x000fcc000bf05270 */
[----:B------:R-:W-:-:S13]  /*0eb0*/  PLOP3.LUT P1, PT, PT, PT, UP0, 0x80, 0x0 ;  /* 0x000000000000781c */ /* 0x000fda0003f2f008 */
[----:B------:R-:W-:Y:S05]  /*0ec0*/  @!P1 BRA `(.L_x_10) ;  /* 0x0000000000249947 */ /* 0x000fea0003800000 */
[----:B------:R-:W-:-:S06]  /*0ed0*/  UISETP.NE.AND UP0, UPT, UR57, 0x4, UPT ;  /* 0x000000043900788c */ /* 0x000fcc000bf05270 */
[----:B------:R-:W-:-:S13]  /*0ee0*/  PLOP3.LUT P1, PT, PT, PT, UP0, 0x80, 0x0 ;  /* 0x000000000000781c */ /* 0x000fda0003f2f008 */
[----:B------:R-:W-:Y:S05]  /*0ef0*/  @P1 BRA `(.L_x_11) ;  /* 0x0000000000541947 */ /* 0x000fea0003800000 */
[----:B------:R-:W-:Y:S02]  /*0f00*/  UIADD3 UR4, UR45, -0x1, URZ ;  /* 0xffffffff2d047890 */ /* 0x000fe4000fffe03f */
[----:B------:R-:W-:Y:S02]  /*0f10*/  ULOP3.LUT UR45, UR45, 0x1, URZ, 0xc, !UPT ;  /* 0x000000012d2d7892 */ /* 0x000fe4000f8e0c3f */
[----:B------:R-:W-:-:S04]  /*0f20*/  ULOP3.LUT UR4, UR4, 0x2, URZ, 0xc0, !UPT ;  /* 0x0000000204047892 */ /* 0x000fc8000f8ec03f */
[----:B------:R-:W-:-:S04]  /*0f30*/  USHF.R.U32.HI UR4, URZ, 0x1, UR4 ;  /* 0x000000013f047899 */ /* 0x000fc80008011604 */
[----:B------:R-:W-:Y:S01]  /*0f40*/  ULOP3.LUT UR56, UR56, UR4, URZ, 0x3c, !UPT ;  /* 0x0000000438387292 */ /* 0x000fe2000f8e3c3f */
[----:B------:R-:W-:Y:S11]  /*0f50*/  BRA `(.L_x_11) ;  /* 0x00000000003c7947 */ /* 0x000ff60003800000 */
.L_x_10:
[----:B------:R-:W-:Y:S02]  /*0f60*/  ULOP3.LUT UP0, URZ, UR45, 0x2, URZ, 0xc0, !UPT ;  /* 0x000000022d3f7892 */ /* 0x000fe4000f80c03f */
[----:B------:R-:W-:Y:S02]  /*0f70*/  ULOP3.LUT UR45, UR45, 0x1, URZ, 0xc0, !UPT ;  /* 0x000000012d2d7892 */ /* 0x000fe4000f8ec03f */
[----:B------:R-:W-:-:S04]  /*0f80*/  USEL UR4, URZ, 0x1, UP0 ;  /* 0x000000013f047887 */ /* 0x000fc80008000000 */
[----:B------:R-:W-:Y:S01]  /*0f90*/  ULOP3.LUT UR56, UR56, UR4, URZ, 0x3c, !UPT ;  /* 0x0000000438387292 */ /* 0x000fe2000f8e3c3f */
[----:B------:R-:W-:Y:S11]  /*0fa0*/  BRA `(.L_x_11) ;  /* 0x0000000000287947 */ /* 0x000ff60003800000 */
.L_x_9:
[----:B------:R-:W-:Y:S02]  /*0fb0*/  UIADD3 UR4, UR45, 0x1, URZ ;  /* 0x000000012d047890 */ /* 0x000fe4000fffe03f */
[----:B------:R-:W-:Y:S02]  /*0fc0*/  ULOP3.LUT UR45, UR45, 0x1, URZ, 0xc, !UPT ;  /* 0x000000012d2d7892 */ /* 0x000fe4000f8e0c3f */
[----:B------:R-:W-:-:S04]  /*0fd0*/  UISETP.GT.U32.AND UP0, UPT, UR4, 0x1, UPT ;  /* 0x000000010400788c */ /* 0x000fc8000bf04070 */
[----:B------:R-:W-:-:S04]  /*0fe0*/  USEL UR4, URZ, 0x1, !UP0 ;  /* 0x000000013f047887 */ /* 0x000fc8000c000000 */
[----:B------:R-:W-:Y:S01]  /*0ff0*/  ULOP3.LUT UR56, UR56, UR4, URZ, 0x3c, !UPT ;  /* 0x0000000438387292 */ /* 0x000fe2000f8e3c3f */
[----:B------:R-:W-:Y:S11]  /*1000*/  BRA `(.L_x_11) ;  /* 0x0000000000107947 */ /* 0x000ff60003800000 */
.L_x_8:
[----:B------:R-:W-:Y:S02]  /*1010*/  UISETP.GT.U32.AND UP0, UPT, UR45, 0x1, UPT ;  /* 0x000000012d00788c */ /* 0x000fe4000bf04070 */
[----:B------:R-:W-:Y:S02]  /*1020*/  ULOP3.LUT UR45, UR45, 0x1, URZ, 0xc0, !UPT ;  /* 0x000000012d2d7892 */ /* 0x000fe4000f8ec03f */
[----:B------:R-:W-:-:S04]  /*1030*/  USEL UR4, URZ, 0x1, !UP0 ;  /* 0x000000013f047887 */ /* 0x000fc8000c000000 */
[----:B------:R-:W-:-:S12]  /*1040*/  ULOP3.LUT UR56, UR56, UR4, URZ, 0x3c, !UPT ;  /* 0x0000000438387292 */ /* 0x000fd8000f8e3c3f */
.L_x_11:
[----:B------:R-:W-:Y:S05]  /*1050*/  @!P0 BRA `(.L_x_12) ;  /* 0x00000000003c8947 */ /* 0x000fea0003800000 */
        /* <DEDUP_REMOVED lines=9> */
[----:B------:R-:W-:Y:S01]  /*10f0*/  ULEA UR46, UR46, 0x3, 0x1 ;  /* 0x000000032e2e7891 */ /* 0x000fe2000f8e083f */
[----:B------:R-:W-:Y:S11]  /*1100*/  BRA `(.L_x_15) ;  /* 0x0000000000147947 */ /* 0x000ff60003800000 */
.L_x_14:
[----:B------:R-:W-:Y:S01]  /*1110*/  ULEA UR46, UR46, 0x2, 0x1 ;  /* 0x000000022e2e7891 */ /* 0x000fe2000f8e083f */
[----:B------:R-:W-:Y:S11]  /*1120*/  BRA `(.L_x_15) ;  /* 0x00000000000c7947 */ /* 0x000ff60003800000 */
.L_x_13:
[----:B------:R-:W-:Y:S01]  /*1130*/  ULEA UR46, UR46, 0x1, 0x1 ;  /* 0x000000012e2e7891 */ /* 0x000fe2000f8e083f */
[----:B------:R-:W-:Y:S11]  /*1140*/  BRA `(.L_x_15) ;  /* 0x0000000000047947 */ /* 0x000ff60003800000 */
.L_x_12:
[----:B------:R-:W-:-:S12]  /*1150*/  USHF.L.U32 UR46, UR46, 0x1, URZ ;  /* 0x000000012e2e7899 */ /* 0x000fd8000800063f */
.L_x_15:
[----:B------:R-:W-:-:S04]  /*1160*/  ULOP3.LUT UR4, UR60, 0x1, URZ, 0xfc, !UPT ;  /* 0x000000013c047892 */ /* 0x000fc8000f8efc3f */
[----:B------:R-:W-:-:S06]  /*1170*/  UISETP.NE.AND UP0, UPT, UR4, 0x3, UPT ;  /* 0x000000030400788c */ /* 0x000fcc000bf05270 */
[----:B------:R-:W-:-:S13]  /*1180*/  PLOP3.LUT P0, PT, PT, PT, UP0, 0x80, 0x0 ;  /* 0x000000000000781c */ /* 0x000fda0003f0f008 */
[----:B------:R-:W-:Y:S05]  /*1190*/  @!P0 BRA `(.L_x_16) ;  /* 0x0000000000048947 */ /* 0x000fea0003800000 */
[----:B------:R-:W-:Y:S01]  /*11a0*/  BPT.TRAP 0x1 ;  /* 0x000000040000795c */ /* 0x000fe20000300000 */
.L_x_16:
[----:B------:R-:W1:Y:S01]  /*11b0*/  S2UR UR4, SR_CgaCtaId ;  /* 0x00000000000479c3 */ /* 0x000e620000008800 */
[----:B------:R-:W-:Y:S01]  /*11c0*/  UMOV UR37, 0x400 ;  /* 0x0000040000257882 */ /* 0x000fe20000000000 */
[----:B------:R-:W-:Y:S01]  /*11d0*/  MOV R0, UR56 ;  /* 0x0000003800007c02 */ /* 0x000fe20008000f00 */
[----:B------:R-:W-:-:S03]  /*11e0*/  ULOP3.LUT UR5, UR61, 0x1, URZ, 0xfc, !UPT ;  /* 0x000000013d057892 */ /* 0x000fc6000f8efc3f */
[----:B------:R-:W-:Y:S01]  /*11f0*/  SHF.L.U32 R0, R0, 0x1f, RZ ;  /* 0x0000001f00007819 */ /* 0x000fe200000006ff */
[----:B------:R-:W-:-:S06]  /*1200*/  UISETP.NE.AND UP0, UPT, UR5, 0x3, UPT ;  /* 0x000000030500788c */ /* 0x000fcc000bf05270 */
[----:B------:R-:W-:Y:S01]  /*1210*/  PLOP3.LUT P0, PT, PT, PT, UP0, 0x80, 0x0 ;  /* 0x000000000000781c */ /* 0x000fe20003f0f008 */
[----:B-1----:R-:W-:-:S04]  /*1220*/  ULEA UR37, UR4, UR37, 0x18 ;  /* 0x0000002504257291 */ /* 0x002fc8000f8ec03f */
[----:B------:R-:W-:-:S09]  /*1230*/  ULEA UR4, UR45, UR37, 0x3 ;  /* 0x000000252d047291 */ /* 0x000fd2000f8e183f */
[----:B------:R-:W1:Y:S02]  /*1240*/  SYNCS.PHASECHK.TRANS64.TRYWAIT P1, [UR4+0x40450], R0 ;  /* 0x04045000ff0075a7 */ /* 0x000e640008020144 */
[----:B-1----:R-:W-:Y:S05]  /*1250*/  @!P1 BRA `(.L_x_17) ;  /* 0x000000fc00209947 */ /* 0x002fea0003800000 */
.L_x_127:
[----:B------:R-:W-:Y:S05]  /*1260*/  @!P0 BRA `(.L_x_18) ;  /* 0x0000000000048947 */ /* 0x000fea0003800000 */
[----:B------:R-:W-:Y:S01]  /*1270*/  BPT.TRAP 0x1 ;  /* 0x000000040000795c */ /* 0x000fe20000300000 */
.L_x_18:
[----:B------:R-:W-:Y:S01]  /*1280*/  ULEA UR5, UR36, UR37, 0x3 ;  /* 0x0000002524057291 */ /* 0x000fe2000f8e183f */
[----:B-1----:R-:W-:Y:S01]  /*1290*/  SHF.L.U32 R0, R18, 0x1f, RZ ;  /* 0x0000001f12007819 */ /* 0x002fe200000006ff */
[----:B------:R-:W-:Y:S01]  /*12a0*/  UIADD3 UR4, UR37, 0x40490, URZ ;  /* 0x0004049025047890 */ /* 0x000fe2000fffe03f */
[----:B------:R-:W-:Y:S01]  /*12b0*/  SHF.L.U32 R3, R19, 0x1f, RZ ;  /* 0x0000001f13037819 */ /* 0x000fe200000006ff */
[----:B------:R-:W-:Y:S02]  /*12c0*/  ULEA UR6, UR57, 0xfffffff8, 0x3 ;  /* 0xfffffff839067891 */ /* 0x000fe4000f8e183f */
[----:B------:R-:W-:Y:S02]  /*12d0*/  ULEA UR59, UR57, UR4, 0x3 ;  /* 0x00000004393b7291 */ /* 0x000fe4000f8e183f */
[----:B------:R-:W-:Y:S01]  /*12e0*/  ULOP3.LUT UR6, UR6, 0x8, URZ, 0xc, !UPT ;  /* 0x0000000806067892 */ /* 0x000fe2000f8e0c3f */
[----:B------:R-:W1:Y:S02]  /*12f0*/  SYNCS.PHASECHK.TRANS64.TRYWAIT P1, [UR5+0x40400], R0 ;  /* 0x04040000ff0075a7 */ /* 0x000e640008020145 */
[----:B-1----:R-:W-:Y:S09]  /*1300*/  @!P1 BRA `(.L_x_19) ;  /* 0x000000fc000c9947 */ /* 0x002ff20003800000 */
.L_x_128:
[----:B------:R-:W2:Y:S02]  /*1310*/  SYNCS.PHASECHK.TRANS64.TRYWAIT P1, [UR59+-0x8], R3 ;  /* 0xfffff803ff0075a7 */ /* 0x000ea4000802017b */
[----:B--2---:R-:W-:Y:S05]  /*1320*/  @!P1 BRA `(.L_x_20) ;  /* 0x000000fc001c9947 */ /* 0x004fea0003800000 */
.L_x_129:
[----:B------:R-:W-:Y:S01]  /*1330*/  UIADD3 UR8, UR37, 0xa000, URZ ;  /* 0x0000a00025087890 */ /* 0x000fe2000fffe03f */
[----:B------:R-:W-:Y:S01]  /*1340*/  WARPGROUP.ARRIVE ;  /* 0x00000000000079c5 */ /* 0x000fe20000000000 */
[----:B------:R-:W-:Y:S01]  /*1350*/  USHF.R.U32.HI UR7, URZ, 0x4, UR37 ;  /* 0x000000043f077899 */ /* 0x000fe20008011625 */
[----:B------:R-:W2:Y:S01]  /*1360*/  LDC R7, c[0x0][0x28c] ;  /* 0x0000a300ff077b82 */ /* 0x000ea20000000800 */
[----:B------:R-:W-:Y:S01]  /*1370*/  USHF.R.U32.HI UR8, URZ, 0x4, UR8 ;  /* 0x000000043f087899 */ /* 0x000fe20008011608 */
[C---:B------:R-:W-:Y:S01]  /*1380*/  IADD3 R4, R22.reuse, 0x8, RZ ;  /* 0x0000000816047810 */ /* 0x040fe20007ffe0ff */
[----:B------:R-:W-:Y:S01]  /*1390*/  ULOP3.LUT UR7, UR7, 0x3fff, URZ, 0xc0, !UPT ;  /* 0x00003fff07077892 */ /* 0x000fe2000f8ec03f */
[C---:B-1----:R-:W-:Y:S01]  /*13a0*/  VIADD R0, R22.reuse, 0x1 ;  /* 0x0000000116007836 */ /* 0x042fe20000000000 */
[----:B------:R-:W-:Y:S01]  /*13b0*/  ULOP3.LUT UR38, UR8, 0x3fff, URZ, 0xc0, !UPT ;  /* 0x00003fff08267892 */ /* 0x000fe2000f8ec03f */
[----:B------:R-:W-:Y:S01]  /*13c0*/  IADD3 R6, R22, 0x9, RZ ;  /* 0x0000000916067810 */ /* 0x000fe20007ffe0ff */
[----:B------:R-:W-:Y:S01]  /*13d0*/  ULOP3.LUT UR7, UR7, 0x10000, URZ, 0xfc, !UPT ;  /* 0x0001000007077892 */ /* 0x000fe2000f8efc3f */
[----:B------:R-:W-:Y:S01]  /*13e0*/  P2R R11, PR, RZ, 0x1 ;  /* 0x00000001ff0b7803 */ /* 0x000fe20000000000 */
[----:B------:R-:W-:-:S02]  /*13f0*/  ULOP3.LUT UR39, UR38, 0x10000, URZ, 0xfc, !UPT ;  /* 0x0001000026277892 */ /* 0x000fc4000f8efc3f */
[----:B------:R-:W-:Y:S02]  /*1400*/  UIMAD UR7, UR45, 0x500, UR7 ;  /* 0x000005002d0778a4 */ /* 0x000fe4000f8e0207 */
[----:B------:R-:W-:Y:S01]  /*1410*/  UIMAD UR50, UR36, 0xa00, UR39 ;  /* 0x00000a00243278a4 */ /* 0x000fe2000f8e0227 */
[----:B------:R-:W-:Y:S01]  /*1420*/  UMOV UR49, 0x80000020 ;  /* 0x8000002000317882 */ /* 0x000fe20000000000 */
[----:B------:R-:W-:Y:S01]  /*1430*/  UMOV UR51, 0x80000020 ;  /* 0x8000002000337882 */ /* 0x000fe20000000000 */
[----:B------:R-:W-:Y:S02]  /*1440*/  UIADD3 UR8, UR7, 0x2, URZ ;  /* 0x0000000207087890 */ /* 0x000fe4000fffe03f */
[----:B------:R-:W-:Y:S01]  /*1450*/  UMOV UR48, UR7 ;  /* 0x0000000700307c82 */ /* 0x000fe20008000000 */
[----:B------:R-:W-:-:S03]  /*1460*/  UIADD3 UR10, UR50, 0x2, URZ ;  /* 0x00000002320a7890 */ /* 0x000fc6000fffe03f */
[----:B------:R-:W-:Y:S01]  /*1470*/  HGMMA.64x128x16.F32 R24, gdesc[UR48], RZ, !UPT, gsb0 ;  /* 0x01e00000301879f0 */ /* 0x000fe2000c0008ff */
[----:B------:R-:W-:Y:S01]  /*1480*/  UMOV UR9, 0x80000020 ;  /* 0x8000002000097882 */ /* 0x000fe20000000000 */
[----:B------:R-:W-:Y:S01]  /*1490*/  UMOV UR11, 0x80000020 ;  /* 0x80000020000b7882 */ /* 0x000fe20000000000 */
[----:B------:R-:W-:Y:S01]  /*14a0*/  UIADD3 UR12, UR7, 0x100, URZ ;  /* 0x00000100070c7890 */ /* 0x000fe2000fffe03f */
[-C--:B--2---:R-:W-:Y:S01]  /*14b0*/  ISETP.GE.AND P1, PT, R4, R7.reuse, PT ;  /* 0x000000070400720c */ /* 0x084fe20003f26270 */
[----:B------:R-:W-:Y:S01]  /*14c0*/  UIADD3 UR14, UR50, 0x200, URZ ;  /* 0x00000200320e7890 */ /* 0x000fe2000fffe03f */
[----:B------:R-:W-:Y:S01]  /*14d0*/  IADD3 R4, R22, 0x11, RZ ;  /* 0x0000001116047810 */ /* 0x000fe20007ffe0ff */
[----:B------:R-:W-:Y:S01]  /*14e0*/  UMOV UR13, 0x80000020 ;  /* 0x80000020000d7882 */ /* 0x000fe20000000000 */
[----:B------:R-:W-:Y:S01]  /*14f0*/  UMOV UR15, 0x80000020 ;  /* 0x80000020000f7882 */ /* 0x000fe20000000000 */
[----:B------:R-:W-:Y:S01]  /*1500*/  UIADD3 UR16, UR7, 0x102, URZ ;  /* 0x0000010207107890 */ /* 0x000fe2000fffe03f */
[-C--:B------:R-:W-:Y:S01]  /*1510*/  ISETP.GE.AND P5, PT, R0, R7.reuse, PT ;  /* 0x000000070000720c */ /* 0x080fe20003fa6270 */
[----:B------:R-:W-:Y:S01]  /*1520*/  UIADD3 UR18, UR50, 0x202, URZ ;  /* 0x0000020232127890 */ /* 0x000fe2000fffe03f */
[C---:B------:R-:W-:Y:S01]  /*1530*/  IADD3 R0, R22.reuse, 0x10, RZ ;  /* 0x0000001016007810 */ /* 0x040fe20007ffe0ff */
[----:B------:R-:W-:Y:S01]  /*1540*/  UMOV UR17, 0x80000020 ;  /* 0x8000002000117882 */ /* 0x000fe20000000000 */
[----:B------:R-:W-:Y:S01]  /*1550*/  UMOV UR19, 0x80000020 ;  /* 0x8000002000137882 */ /* 0x000fe20000000000 */
[----:B------:R-:W-:Y:S01]  /*1560*/  UIADD3 UR20, UR7, 0x200, URZ ;  /* 0x0000020007147890 */ /* 0x000fe2000fffe03f */
[-C--:B------:R-:W-:Y:S01]  /*1570*/  ISETP.GE.AND P6, PT, R22, R7.reuse, PT ;  /* 0x000000071600720c */ /* 0x080fe20003fc6270 */
[----:B------:R-:W-:Y:S01]  /*1580*/  UIADD3 UR22, UR50, 0x400, URZ ;  /* 0x0000040032167890 */ /* 0x000fe2000fffe03f */
[-C--:B------:R-:W-:Y:S01]  /*1590*/  ISETP.GE.AND P4, PT, R4, R7.reuse, PT ;  /* 0x000000070400720c */ /* 0x080fe20003f86270 */
[----:B------:R-:W-:Y:S01]  /*15a0*/  UMOV UR21, 0x80000020 ;  /* 0x8000002000157882 */ /* 0x000fe20000000000 */
[----:B------:R-:W-:Y:S01]  /*15b0*/  UMOV UR23, 0x80000020 ;  /* 0x8000002000177882 */ /* 0x000fe20000000000 */
[----:B------:R-:W-:Y:S01]  /*15c0*/  UIADD3 UR24, UR7, 0x202, URZ ;  /* 0x0000020207187890 */ /* 0x000fe2000fffe03f */
[----:B------:R-:W-:Y:S01]  /*15d0*/  IADD3 R4, R22, 0x20, RZ ;  /* 0x0000002016047810 */ /* 0x000fe20007ffe0ff */
[----:B------:R-:W-:Y:S01]  /*15e0*/  UIADD3 UR26, UR50, 0x402, URZ ;  /* 0x00000402321a7890 */ /* 0x000fe2000fffe03f */
[-C--:B------:R-:W-:Y:S01]  /*15f0*/  ISETP.GE.AND P3, PT, R0, R7.reuse, PT ;  /* 0x000000070000720c */ /* 0x080fe20003f66270 */
[----:B------:R-:W-:Y:S01]  /*1600*/  UMOV UR25, 0x80000020 ;  /* 0x8000002000197882 */ /* 0x000fe20000000000 */
[----:B------:R-:W-:Y:S01]  /*1610*/  UMOV UR27, 0x80000020 ;  /* 0x80000020001b7882 */ /* 0x000fe20000000000 */
[----:B------:R-:W-:Y:S01]  /*1620*/  UIADD3 UR28, UR7, 0x300, URZ ;  /* 0x00000300071c7890 */ /* 0x000fe2000fffe03f */
[----:B------:R-:W-:Y:S01]  /*1630*/  IADD3 R0, R22, 0x18, RZ ;  /* 0x0000001816007810 */ /* 0x000fe20007ffe0ff */
[----:B------:R-:W-:Y:S01]  /*1640*/  UIADD3 UR30, UR50, 0x600, URZ ;  /* 0x00000600321e7890 */ /* 0x000fe2000fffe03f */
[----:B------:R-:W-:Y:S01]  /*1650*/  ISETP.GE.AND P2, PT, R6, R7, PT ;  /* 0x000000070600720c */ /* 0x000fe20003f46270 */
[----:B------:R-:W-:Y:S01]  /*1660*/  UMOV UR29, 0x80000020 ;  /* 0x80000020001d7882 */ /* 0x000fe20000000000 */
[----:B------:R-:W-:Y:S01]  /*1670*/  UMOV UR31, 0x80000020 ;  /* 0x80000020001f7882 */ /* 0x000fe20000000000 */
[----:B------:R-:W-:-:S02]  /*1680*/  UIADD3 UR32, UR7, 0x302, URZ ;  /* 0x0000030207207890 */ /* 0x000fc4000fffe03f */
[----:B------:R-:W-:Y:S01]  /*1690*/  UIADD3 UR34, UR50, 0x602, URZ ;  /* 0x0000060232227890 */ /* 0x000fe2000fffe03f */
[----:B------:R-:W-:Y:S01]  /*16a0*/  UMOV UR33, 0x80000020 ;  /* 0x8000002000217882 */ /* 0x000fe20000000000 */
[----:B------:R-:W-:Y:S01]  /*16b0*/  UMOV UR35, 0x80000020 ;  /* 0x8000002000237882 */ /* 0x000fe20000000000 */
[----:B------:R-:W-:Y:S02]  /*16c0*/  UIADD3 UR40, UR7, 0x400, URZ ;  /* 0x0000040007287890 */ /* 0x000fe4000fffe03f */
[----:B------:R-:W-:Y:S01]  /*16d0*/  UIADD3 UR42, UR50, 0x800, URZ ;  /* 0x00000800322a7890 */ /* 0x000fe2000fffe03f */
[----:B------:R-:W-:Y:S01]  /*16e0*/  UMOV UR41, 0x80000020 ;  /* 0x8000002000297882 */ /* 0x000fe20000000000 */
[----:B------:R-:W-:Y:S01]  /*16f0*/  UMOV UR43, 0x80000020 ;  /* 0x80000020002b7882 */ /* 0x000fe20000000000 */
[----:B------:R-:W-:Y:S02]  /*1700*/  UIADD3 UR52, UR7, 0x402, URZ ;  /* 0x0000040207347890 */ /* 0x000fe4000fffe03f */
[----:B------:R-:W-:Y:S01]  /*1710*/  UIADD3 UR54, UR50, 0x802, URZ ;  /* 0x0000080232367890 */ /* 0x000fe2000fffe03f */
[----:B------:R-:W-:Y:S01]  /*1720*/  UMOV UR53, 0x80000020 ;  /* 0x8000002000357882 */ /* 0x000fe20000000000 */
[----:B------:R-:W-:Y:S01]  /*1730*/  UMOV UR55, 0x80000020 ;  /* 0x8000002000377882 */ /* 0x000fe20000000000 */
[----:B------:R-:W-:Y:S01]  /*1740*/  ULDC UR7, c[0x0][0x604] ;  /* 0x0001810000077ab9 */ /* 0x000fe20000000800 */
[----:B------:R-:W-:-:S02]  /*1750*/  WARPGROUP.DEPBAR.LE gsb0, 0x0 ;  /* 0x00008000000079c5 */ /* 0x000fc40000010000 */
[----:B------:R-:W-:-:S06]  /*1760*/  WARPGROUP.ARRIVE ;  /* 0x00000000000079c5 */ /* 0x000fcc0000000000 */
[----:B------:R-:W-:Y:S03]  /*1770*/  HGMMA.64x128x16.F32 R24, gdesc[UR8], R24, gsb0 ;  /* 0x01e00000081879f0 */ /* 0x000fe60008000818 */
[----:B------:R-:W-:Y:S02]  /*1780*/  WARPGROUP.DEPBAR.LE gsb0, 0x0 ;  /* 0x00008000000079c5 */ /* 0x000fe40000010000 */
[----:B------:R-:W-:-:S07]  /*1790*/  WARPGROUP.ARRIVE ;  /* 0x00000000000079c5 */ /* 0x000fce0000000000 */
        /* <DEDUP_REMOVED lines=23> */
[----:B------:R-:W-:Y:S02]  /*1910*/  FSEL R24, R24, -INF , !P6 ;  /* 0xff80000018187808 */ /* 0x000fe40007000000 */
[----:B------:R-:W-:Y:S02]  /*1920*/  FSEL R25, R25, -INF , !P5 ;  /* 0xff80000019197808 */ /* 0x000fe40006800000 */
[----:B------:R-:W-:Y:S02]  /*1930*/  FSEL R28, R28, -INF , !P1 ;  /* 0xff8000001c1c7808 */ /* 0x000fe40004800000 */
[----:B------:R-:W-:-:S02]  /*1940*/  FSEL R30, R30, -INF , !P1 ;  /* 0xff8000001e1e7808 */ /* 0x000fc40004800000 */
[----:B------:R-:W-:Y:S02]  /*1950*/  ISETP.GE.AND P1, PT, R4, R7, PT ;  /* 0x000000070400720c */ /* 0x000fe40003f26270 */
[----:B------:R-:W-:Y:S02]  /*1960*/  IADD3 R4, R22, 0x28, RZ ;  /* 0x0000002816047810 */ /* 0x000fe40007ffe0ff */
[----:B------:R-:W-:Y:S02]  /*1970*/  FSEL R26, R26, -INF , !P6 ;  /* 0xff8000001a1a7808 */ /* 0x000fe40007000000 */
[----:B------:R-:W-:Y:S02]  /*1980*/  FMNMX R3, R24, R25, !PT ;  /* 0x0000001918037209 */ /* 0x000fe40007800000 */
[----:B------:R-:W-:Y:S01]  /*1990*/  ISETP.GE.AND P6, PT, R0, R7, PT ;  /* 0x000000070000720c */ /* 0x000fe20003fc6270 */
[----:B------:R-:W-:Y:S01]  /*19a0*/  VIADD R0, R22, 0x19 ;  /* 0x0000001916007836 */ /* 0x000fe20000000000 */
[----:B------:R-:W-:-:S02]  /*19b0*/  FSEL R32, R32, -INF , !P3 ;  /* 0xff80000020207808 */ /* 0x000fc40005800000 */
[----:B------:R-:W-:Y:S02]  /*19c0*/  FSEL R34, R34, -INF , !P3 ;  /* 0xff80000022227808 */ /* 0x000fe40005800000 */
[----:B------:R-:W-:Y:S02]  /*19d0*/  ISETP.GE.AND P3, PT, R4, R7, PT ;  /* 0x000000070400720c */ /* 0x000fe40003f66270 */
[----:B------:R-:W-:Y:S02]  /*19e0*/  FSEL R29, R29, -INF , !P2 ;  /* 0xff8000001d1d7808 */ /* 0x000fe40005000000 */
[----:B------:R-:W-:Y:S02]  /*19f0*/  FMNMX R4, R28, R3, !PT ;  /* 0x000000031c047209 */ /* 0x000fe40007800000 */
[----:B------:R-:W-:Y:S02]  /*1a00*/  FSEL R27, R27, -INF , !P5 ;  /* 0xff8000001b1b7808 */ /* 0x000fe40006800000 */
[----:B------:R-:W-:-:S02]  /*1a10*/  ISETP.GE.AND P5, PT, R0, R7, PT ;  /* 0x000000070000720c */ /* 0x000fc40003fa6270 */
[----:B------:R-:W-:Y:S02]  /*1a20*/  IADD3 R0, R22, 0x21, RZ ;  /* 0x0000002116007810 */ /* 0x000fe40007ffe0ff */
[----:B------:R-:W-:Y:S02]  /*1a30*/  FMNMX R3, R29, R4, !PT ;  /* 0x000000041d037209 */ /* 0x000fe40007800000 */
[----:B------:R-:W-:Y:S02]  /*1a40*/  FSEL R31, R31, -INF , !P2 ;  /* 0xff8000001f1f7808 */ /* 0x000fe40005000000 */
[----:B------:R-:W-:Y:S02]  /*1a50*/  ISETP.GE.AND P2, PT, R0, R7, PT ;  /* 0x000000070000720c */ /* 0x000fe40003f46270 */
[----:B------:R-:W-:Y:S02]  /*1a60*/  FSEL R33, R33, -INF , !P4 ;  /* 0xff80000021217808 */ /* 0x000fe40006000000 */
[----:B------:R-:W-:-:S02]  /*1a70*/  FMNMX R4, R32, R3, !PT ;  /* 0x0000000320047209 */ /* 0x000fc40007800000 */
[----:B------:R-:W-:Y:S02]  /*1a80*/  IADD3 R0, R22, 0x29, RZ ;  /* 0x0000002916007810 */ /* 0x000fe40007ffe0ff */
[----:B------:R-:W-:Y:S02]  /*1a90*/  FSEL R35, R35, -INF , !P4 ;  /* 0xff80000023237808 */ /* 0x000fe40006000000 */
[----:B------:R-:W-:Y:S02]  /*1aa0*/  FSEL R36, R36, -INF , !P6 ;  /* 0xff80000024247808 */ /* 0x000fe40007000000 */
[----:B------:R-:W-:Y:S02]  /*1ab0*/  FMNMX R3, R33, R4, !PT ;  /* 0x0000000421037209 */ /* 0x000fe40007800000 */
[----:B------:R-:W-:Y:S02]  /*1ac0*/  ISETP.GE.AND P4, PT, R0, R7, PT ;  /* 0x000000070000720c */ /* 0x000fe40003f86270 */
[----:B------:R-:W-:-:S02]  /*1ad0*/  IADD3 R0, R22, 0x30, RZ ;  /* 0x0000003016007810 */ /* 0x000fc40007ffe0ff */
[----:B------:R-:W-:Y:S02]  /*1ae0*/  FSEL R37, R37, -INF , !P5 ;  /* 0xff80000025257808 */ /* 0x000fe40006800000 */
[----:B------:R-:W-:Y:S02]  /*1af0*/  FMNMX R4, R36, R3, !PT ;  /* 0x0000000324047209 */ /* 0x000fe40007800000 */
[----:B------:R-:W-:Y:S02]  /*1b00*/  FSEL R38, R38, -INF , !P6 ;  /* 0xff80000026267808 */ /* 0x000fe40007000000 */
[----:B------:R-:W-:Y:S01]  /*1b10*/  ISETP.GE.AND P6, PT, R0, R7, PT ;  /* 0x000000070000720c */ /* 0x000fe20003fc6270 */
[----:B------:R-:W-:Y:S01]  /*1b20*/  VIADD R0, R22, 0x31 ;  /* 0x0000003116007836 */ /* 0x000fe20000000000 */
[----:B------:R-:W-:Y:S02]  /*1b30*/  FSEL R40, R40, -INF , !P1 ;  /* 0xff80000028287808 */ /* 0x000fe40004800000 */
[----:B------:R-:W-:-:S02]  /*1b40*/  FMNMX R3, R37, R4, !PT ;  /* 0x0000000425037209 */ /* 0x000fc40007800000 */
[----:B------:R-:W-:Y:S02]  /*1b50*/  FSEL R39, R39, -INF , !P5 ;  /* 0xff80000027277808 */ /* 0x000fe40006800000 */
[----:B------:R-:W-:Y:S02]  /*1b60*/  ISETP.GE.AND P5, PT, R0, R7, PT ;  /* 0x000000070000720c */ /* 0x000fe40003fa6270 */
[----:B------:R-:W-:Y:S02]  /*1b70*/  FSEL R41, R41, -INF , !P2 ;  /* 0xff80000029297808 */ /* 0x000fe40005000000 */
[----:B------:R-:W-:Y:S02]  /*1b80*/  FMNMX R4, R40, R3, !PT ;  /* 0x0000000328047209 */ /* 0x000fe40007800000 */
[----:B------:R-:W-:Y:S02]  /*1b90*/  IADD3 R0, R22, 0x38, RZ ;  /* 0x0000003816007810 */ /* 0x000fe40007ffe0ff */
[----:B------:R-:W-:-:S02]  /*1ba0*/  FSEL R42, R42, -INF , !P1 ;  /* 0xff8000002a2a7808 */ /* 0x000fc40004800000 */
[----:B------:R-:W-:Y:S02]  /*1bb0*/  FSEL R44, R44, -INF , !P3 ;  /* 0xff8000002c2c7808 */ /* 0x000fe40005800000 */
[----:B------:R-:W-:Y:S02]  /*1bc0*/  FMNMX R3, R41, R4, !PT ;  /* 0x0000000429037209 */ /* 0x000fe40007800000 */
[----:B------:R-:W-:Y:S02]  /*1bd0*/  ISETP.GE.AND P1, PT, R0, R7, PT ;  /* 0x000000070000720c */ /* 0x000fe40003f26270 */
[----:B------:R-:W-:Y:S02]  /*1be0*/  IADD3 R0, R22, 0x39, RZ ;  /* 0x0000003916007810 */ /* 0x000fe40007ffe0ff */
[----:B------:R-:W-:Y:S02]  /*1bf0*/  FSEL R45, R45, -INF , !P4 ;  /* 0xff8000002d2d7808 */ /* 0x000fe40006000000 */
[----:B------:R-:W-:-:S02]  /*1c00*/  FMNMX R4, R44, R3, !PT ;  /* 0x000000032c047209 */ /* 0x000fc40007800000 */
[----:B------:R-:W-:Y:S02]  /*1c10*/  FSEL R43, R43, -INF , !P2 ;  /* 0xff8000002b2b7808 */ /* 0x000fe40005000000 */
[----:B------:R-:W-:Y:S02]  /*1c20*/  ISETP.GE.AND P2, PT, R0, R7, PT ;  /* 0x000000070000720c */ /* 0x000fe40003f46270 */
[----:B------:R-:W-:Y:S02]  /*1c30*/  IADD3 R0, R22, 0x40, RZ ;  /* 0x0000004016007810 */ /* 0x000fe40007ffe0ff */
[----:B------:R-:W-:Y:S02]  /*1c40*/  FSEL R48, R48, -INF , !P6 ;  /* 0xff80000030307808 */ /* 0x000fe40007000000 */
[----:B------:R-:W-:Y:S02]  /*1c50*/  FMNMX R3, R45, R4, !PT ;  /* 0x000000042d037209 */ /* 0x000fe40007800000 */
[----:B------:R-:W-:-:S02]  /*1c60*/  FSEL R46, R46, -INF , !P3 ;  /* 0xff8000002e2e7808 */ /* 0x000fc40005800000 */
[----:B------:R-:W-:Y:S02]  /*1c70*/  ISETP.GE.AND P3, PT, R0, R7, PT ;  /* 0x000000070000720c */ /* 0x000fe40003f66270 */
[----:B------:R-:W-:Y:S02]  /*1c80*/  IADD3 R0, R22, 0x41, RZ ;  /* 0x0000004116007810 */ /* 0x000fe40007ffe0ff */
[----:B------:R-:W-:Y:S02]  /*1c90*/  FSEL R49, R49, -INF , !P5 ;  /* 0xff80000031317808 */ /* 0x000fe40006800000 */
[----:B------:R-:W-:Y:S02]  /*1ca0*/  FMNMX R4, R48, R3, !PT ;  /* 0x0000000330047209 */ /* 0x000fe40007800000 */
[----:B------:R-:W-:Y:S02]  /*1cb0*/  FSEL R47, R47, -INF , !P4 ;  /* 0xff8000002f2f7808 */ /* 0x000fe40006000000 */
[----:B------:R-:W-:-:S02]  /*1cc0*/  ISETP.GE.AND P4, PT, R0, R7, PT ;  /* 0x000000070000720c */ /* 0x000fc40003f86270 */
[----:B------:R-:W-:Y:S02]  /*1cd0*/  FSEL R52, R52, -INF , !P1 ;  /* 0xff80000034347808 */ /* 0x000fe40004800000 */
[----:B------:R-:W-:Y:S02]  /*1ce0*/  FMNMX R3, R49, R4, !PT ;  /* 0x0000000431037209 */ /* 0x000fe40007800000 */
[----:B------:R-:W-:Y:S02]  /*1cf0*/  IADD3 R0, R22, 0x48, RZ ;  /* 0x0000004816007810 */ /* 0x000fe40007ffe0ff */
[----:B------:R-:W-:Y:S02]  /*1d00*/  FSEL R50, R50, -INF , !P6 ;  /* 0xff80000032327808 */ /* 0x000fe40007000000 */
[----:B------:R-:W-:Y:S02]  /*1d10*/  FSEL R53, R53, -INF , !P2 ;  /* 0xff80000035357808 */ /* 0x000fe40005000000 */
[----:B------:R-:W-:-:S02]  /*1d20*/  FMNMX R4, R52, R3, !PT ;  /* 0x0000000334047209 */ /* 0x000fc40007800000 */
[-C--:B------:R-:W-:Y:S01]  /*1d30*/  ISETP.GE.AND P6, PT, R0, R7.reuse, PT ;  /* 0x000000070000720c */ /* 0x080fe20003fc6270 */
[----:B------:R-:W-:Y:S01]  /*1d40*/  VIADD R0, R22, 0x49 ;  /* 0x0000004916007836 */ /* 0x000fe20000000000 */
[----:B------:R-:W-:Y:S02]  /*1d50*/  FSEL R56, R56, -INF , !P3 ;  /* 0xff80000038387808 */ /* 0x000fe40005800000 */
[----:B------:R-:W-:Y:S02]  /*1d60*/  FMNMX R3, R53, R4, !PT ;  /* 0x0000000435037209 */ /* 0x000fe40007800000 */
[----:B------:R-:W-:Y:S02]  /*1d70*/  FSEL R51, R51, -INF , !P5 ;  /* 0xff80000033337808 */ /* 0x000fe40006800000 */
[----:B------:R-:W-:Y:S02]  /*1d80*/  ISETP.GE.AND P5, PT, R0, R7, PT ;  /* 0x000000070000720c */ /* 0x000fe40003fa6270 */
[----:B------:R-:W-:-:S02]  /*1d90*/  IADD3 R0, R22, 0x50, RZ ;  /* 0x0000005016007810 */ /* 0x000fc40007ffe0ff */
[----:B------:R-:W-:Y:S02]  /*1da0*/  FSEL R57, R57, -INF , !P4 ;  /* 0xff80000039397808 */ /* 0x000fe40006000000 */
        /* <DEDUP_REMOVED lines=12> */
[----:B------:R-:W-:Y:S01]  /*1e70*/  FMNMX R3, R61, R4, !PT ;  /* 0x000000043d037209 */ /* 0x000fe20007800000 */
[----:B------:R-:W-:Y:S01]  /*1e80*/  VIADD R4, R22, 0x61 ;  /* 0x0000006116047836 */ /* 0x000fe20000000000 */
[----:B------:R-:W-:Y:S02]  /*1e90*/  FSEL R58, R58, -INF , !P3 ;  /* 0xff8000003a3a7808 */ /* 0x000fe40005800000 */
[----:B------:R-:W-:Y:S02]  /*1ea0*/  ISETP.GE.AND P3, PT, R0, R7, PT ;  /* 0x000000070000720c */ /* 0x000fe40003f66270 */
[----:B------:R-:W-:Y:S02]  /*1eb0*/  IADD3 R0, R22, 0x59, RZ ;  /* 0x0000005916007810 */ /* 0x000fe40007ffe0ff */
[----:B------:R-:W-:-:S02]  /*1ec0*/  FSEL R65, R65, -INF , !P2 ;  /* 0xff80000041417808 */ /* 0x000fc40005000000 */
[----:B------:R-:W-:Y:S02]  /*1ed0*/  FMNMX R6, R64, R3, !PT ;  /* 0x0000000340067209 */ /* 0x000fe40007800000 */
[----:B------:R-:W-:Y:S02]  /*1ee0*/  FSEL R59, R59, -INF , !P4 ;  /* 0xff8000003b3b7808 */ /* 0x000fe40006000000 */
[----:B------:R-:W-:Y:S02]  /*1ef0*/  ISETP.GE.AND P4, PT, R0, R7, PT ;  /* 0x000000070000720c */ /* 0x000fe40003f86270 */
[----:B------:R-:W-:Y:S02]  /*1f00*/  IADD3 R0, R22, 0x60, RZ ;  /* 0x0000006016007810 */ /* 0x000fe40007ffe0ff */
[----:B------:R-:W-:Y:S02]  /*1f10*/  FSEL R68, R68, -INF , !P3 ;  /* 0xff80000044447808 */ /* 0x000fe40005800000 */
[----:B------:R-:W-:-:S02]  /*1f20*/  FMNMX R3, R65, R6, !PT ;  /* 0x0000000641037209 */ /* 0x000fc40007800000 */
[----:B------:R-:W-:Y:S02]  /*1f30*/  FSEL R62, R62, -INF , !P6 ;  /* 0xff8000003e3e7808 */ /* 0x000fe40007000000 */
[-C--:B------:R-:W-:Y:S02]  /*1f40*/  ISETP.GE.AND P0, PT, R4, R7.reuse, PT ;  /* 0x000000070400720c */ /* 0x080fe40003f06270 */
[----:B------:R-:W-:Y:S02]  /*1f50*/  ISETP.GE.AND P6, PT, R0, R7, PT ;  /* 0x000000070000720c */ /* 0x000fe40003fc6270 */
[----:B------:R-:W-:Y:S02]  /*1f60*/  IADD3 R4, R22, 0x68, RZ ;  /* 0x0000006816047810 */ /* 0x000fe40007ffe0ff */
        /* <DEDUP_REMOVED lines=21> */
[----:B------:R-:W-:Y:S02]  /*20c0*/  FSEL R80, R80, -INF , !P3 ;  /* 0xff80000050507808 */ /* 0x000fe40005800000 */
[----:B------:R-:W-:Y:S01]  /*20d0*/  FMNMX R3, R77, R6, !PT ;  /* 0x000000064d037209 */ /* 0x000fe20007800000 */
[C---:B------:R-:W-:Y:S01]  /*20e0*/  VIADD R6, R22.reuse, 0x79 ;  /* 0x0000007916067836 */ /* 0x040fe20000000000 */
[----:B------:R-:W-:Y:S02]  /*20f0*/  IADD3 R4, R22, 0x78, RZ ;  /* 0x0000007816047810 */ /* 0x000fe40007ffe0ff */
[----:B------:R-:W-:Y:S02]  /*2100*/  FSEL R63, R63, -INF , !P5 ;  /* 0xff8000003f3f7808 */ /* 0x000fe40006800000 */
[----:B------:R-:W-:-:S02]  /*2110*/  FSEL R81, R81, -INF , !P4 ;  /* 0xff80000051517808 */ /* 0x000fc40006000000 */
[----:B------:R-:W-:Y:S02]  /*2120*/  FMNMX R8, R80, R3, !PT ;  /* 0x0000000350087209 */ /* 0x000fe40007800000 */
[-C--:B------:R-:W-:Y:S02]  /*2130*/  ISETP.GE.AND P5, PT, R4, R7.reuse, PT ;  /* 0x000000070400720c */ /* 0x080fe40003fa6270 */
[----:B------:R-:W-:Y:S02]  /*2140*/  FMNMX R3, R81, R8, !PT ;  /* 0x0000000851037209 */ /* 0x000fe40007800000 */
[----:B------:R-:W-:Y:S02]  /*2150*/  FSEL R84, R84, -INF , !P5 ;  /* 0xff80000054547808 */ /* 0x000fe40006800000 */
[----:B------:R-:W-:Y:S02]  /*2160*/  ISETP.GE.AND P6, PT, R6, R7, PT ;  /* 0x000000070600720c */ /* 0x000fe40003fc6270 */
[----:B------:R-:W-:-:S02]  /*2170*/  FMNMX R4, R84, R3, !PT ;  /* 0x0000000354047209 */ /* 0x000fc40007800000 */
[----:B------:R-:W-:Y:S02]  /*2180*/  FSEL R85, R85, -INF , !P6 ;  /* 0xff80000055557808 */ /* 0x000fe40007000000 */
[----:B------:R-:W-:Y:S02]  /*2190*/  P2R R9, PR, RZ, 0x2 ;  /* 0x00000002ff097803 */ /* 0x000fe40000000000 */
[----:B------:R-:W-:Y:S02]  /*21a0*/  FMNMX R4, R85, R4, !PT ;  /* 0x0000000455047209 */ /* 0x000fe40007800000 */
[----:B------:R-:W-:Y:S02]  /*21b0*/  P2R R10, PR, RZ, 0x1 ;  /* 0x00000001ff0a7803 */ /* 0x000fe40000000000 */
[----:B------:R-:W-:Y:S01]  /*21c0*/  ISETP.GE.AND P0, PT, R0, R7, PT ;  /* 0x000000070000720c */ /* 0x000fe20003f06270 */
[----:B------:R-:W1:Y:S01]  /*21d0*/  SHFL.BFLY PT, R3, R4, 0x1, 0x1f ;  /* 0x0c201f0004037f89 */ /* 0x000e6200000e0000 */
[----:B------:R-:W-:-:S02]  /*21e0*/  FSEL R79, R79, -INF , !P2 ;  /* 0xff8000004f4f7808 */ /* 0x000fc40005000000 */
[----:B------:R-:W-:Y:S02]  /*21f0*/  FSEL R82, R82, -INF , !P3 ;  /* 0xff80000052527808 */ /* 0x000fe40005800000 */
[----:B------:R-:W-:Y:S02]  /*2200*/  FSEL R74, R74, -INF , !P0 ;  /* 0xff8000004a4a7808 */ /* 0x000fe40004000000 */
[----:B------:R-:W-:Y:S02]  /*2210*/  ISETP.NE.AND P0, PT, R10, RZ, PT ;  /* 0x000000ff0a00720c */ /* 0x000fe40003f05270 */
[----:B------:R-:W-:Y:S02]  /*2220*/  FSEL R83, R83, -INF , !P4 ;  /* 0xff80000053537808 */ /* 0x000fe40006000000 */
[----:B------:R-:W-:Y:S02]  /*2230*/  FSEL R75, R75, -INF , !P0 ;  /* 0xff8000004b4b7808 */ /* 0x000fe40004000000 */
[----:B------:R-:W-:-:S02]  /*2240*/  ISETP.NE.AND P0, PT, R11, RZ, PT ;  /* 0x000000ff0b00720c */ /* 0x000fc40003f05270 */
[----:B------:R-:W-:Y:S02]  /*2250*/  FSEL R87, R87, -INF , !P6 ;  /* 0xff80000057577808 */ /* 0x000fe40007000000 */
[----:B------:R-:W-:Y:S02]  /*2260*/  FSEL R86, R86, -INF , !P5 ;  /* 0xff80000056567808 */ /* 0x000fe40006800000 */
[----:B-1----:R-:W-:-:S05]  /*2270*/  FMNMX R3, R4, R3, !PT ;  /* 0x0000000304037209 */ /* 0x002fca0007800000 */
[----:B------:R-:W1:Y:S02]  /*2280*/  SHFL.BFLY PT, R6, R3, 0x2, 0x1f ;  /* 0x0c401f0003067f89 */ /* 0x000e6400000e0000 */
[----:B-1----:R-:W-:Y:S02]  /*2290*/  FMNMX R5, R3, R6, !PT ;  /* 0x0000000603057209 */ /* 0x002fe40007800000 */
[----:B------:R-:W-:Y:S02]  /*22a0*/  FMNMX R3, R26, R27, !PT ;  /* 0x0000001b1a037209 */ /* 0x000fe40007800000 */
[----:B------:R-:W-:-:S04]  /*22b0*/  FSETP.NEU.AND P1, PT, R5, -INF , PT ;  /* 0xff8000000500780b */ /* 0x000fc80003f2d000 */
[----:B------:R-:W-:Y:S02]  /*22c0*/  FSEL R0, R5, RZ, P1 ;  /* 0x000000ff05007208 */ /* 0x000fe40000800000 */
[----:B------:R-:W-:-:S03]  /*22d0*/  ISETP.NE.AND P1, PT, R9, RZ, PT ;  /* 0x000000ff0900720c */ /* 0x000fc60003f25270 */
[----:B------:R-:W-:Y:S01]  /*22e0*/  FMUL R20, R0, UR7 ;  /* 0x0000000700147c20 */ /* 0x000fe20008400000 */
[----:B------:R-:W-:Y:S02]  /*22f0*/  FSEL R78, R78, -INF , !P1 ;  /* 0xff8000004e4e7808 */ /* 0x000fe40004800000 */
[----:B------:R-:W-:Y:S01]  /*2300*/  FMNMX R0, R30, R3, !PT ;  /* 0x000000031e007209 */ /* 0x000fe20007800000 */
[--C-:B------:R-:W-:Y:S01]  /*2310*/  FFMA R24, R24, UR7, -R20.reuse ;  /* 0x0000000718187c23 */ /* 0x100fe20008000814 */
[--C-:B------:R-:W-:Y:S01]  /*2320*/  FFMA R9, R25, UR7, -R20.reuse ;  /* 0x0000000719097c23 */ /* 0x100fe20008000814 */
[--C-:B------:R-:W-:Y:S01]  /*2330*/  FFMA R4, R28, UR7, -R20.reuse ;  /* 0x000000071c047c23 */ /* 0x100fe20008000814 */
[----:B------:R-:W-:Y:S01]  /*2340*/  FMNMX R3, R31, R0, !PT ;  /* 0x000000001f037209 */ /* 0x000fe20007800000 */
[--C-:B------:R-:W-:Y:S01]  /*2350*/  FFMA R8, R36, UR7, -R20.reuse ;  /* 0x0000000724087c23 */ /* 0x100fe20008000814 */
[----:B------:R-:W-:Y:S01]  /*2360*/  FSETP.GEU.AND P1, PT, R24, -126, PT ;  /* 0xc2fc00001800780b */ /* 0x000fe20003f2e000 */
        /* <DEDUP_REMOVED lines=12> */
[----:B------:R-:W-:Y:S01]  /*2430*/  @!P1 FMUL R24, R24, 0.5 ;  /* 0x3f00000018189820 */ /* 0x000fe20000400000 */
[----:B------:R-:W-:Y:S01]  /*2440*/  FMNMX R3, R39, R0, !PT ;  /* 0x0000000027037209 */ /* 0x000fe20007800000 */
[--C-:B------:R-:W-:Y:S01]  /*2450*/  FFMA R21, R41, UR7, -R20.reuse ;  /* 0x0000000729157c23 */ /* 0x100fe20008000814 */
[----:B------:R-:W-:Y:S01]  /*2460*/  FSETP.GEU.AND P6, PT, R13, -126, PT ;  /* 0xc2fc00000d00780b */ /* 0x000fe20003fce000 */
[----:B------:R-:W-:Y:S01]  /*2470*/  @!P2 FMUL R9, R9, 0.5 ;  /* 0x3f0000000909a820 */ /* 0x000fe20000400000 */
[----:B------:R-:W-:Y:S01]  /*2480*/  FMNMX R0, R42, R3, !PT ;  /* 0x000000032a007209 */ /* 0x000fe20007800000 */
[----:B------:R-:W1:Y:S01]  /*2490*/  MUFU.EX2 R24, R24 ;  /* 0x0000001800187308 */ /* 0x000e620000000800 */
[----:B------:R-:W-:Y:S01]  /*24a0*/  FSETP.GEU.AND P5, PT, R28, -126, PT ;  /* 0xc2fc00001c00780b */ /* 0x000fe20003fae000 */
[----:B------:R-:W-:Y:S01]  /*24b0*/  @!P3 FMUL R4, R4, 0.5 ;  /* 0x3f0000000404b820 */ /* 0x000fe20000400000 */
[----:B------:R-:W-:Y:S01]  /*24c0*/  FMNMX R3, R43, R0, !PT ;  /* 0x000000002b037209 */ /* 0x000fe20007800000 */
[--C-:B------:R-:W-:Y:S01]  /*24d0*/  FFMA R23, R45, UR7, -R20.reuse ;  /* 0x000000072d177c23 */ /* 0x100fe20008000814 */
[--C-:B------:R-:W-:Y:S01]  /*24e0*/  FFMA R25, R49, UR7, -R20.reuse ;  /* 0x0000000731197c23 */ /* 0x100fe20008000814 */
[----:B------:R-:W-:Y:S01]  /*24f0*/  @!P4 FMUL R11, R11, 0.5 ;  /* 0x3f0000000b0bc820 */ /* 0x000fe20000400000 */
[----:B------:R-:W-:Y:S01]  /*2500*/  FMNMX R0, R46, R3, !PT ;  /* 0x000000032e007209 */ /* 0x000fe20007800000 */
[----:B------:R-:W2:Y:S01]  /*2510*/  MUFU.EX2 R9, R9 ;  /* 0x0000000900097308 */ /* 0x000ea20000000800 */
[--C-:B------:R-:W-:Y:S01]  /*2520*/  FFMA R10, R44, UR7, -R20.reuse ;  /* 0x000000072c0a7c23 */ /* 0x100fe20008000814 */
[----:B------:R-:W-:Y:S01]  /*2530*/  @!P6 FMUL R13, R13, 0.5 ;  /* 0x3f0000000d0de820 */ /* 0x000fe20000400000 */
[----:B------:R-:W-:Y:S01]  /*2540*/  FMNMX R3, R47, R0, !PT ;  /* 0x000000002f037209 */ /* 0x000fe20007800000 */
[--C-:B------:R-:W-:Y:S01]  /*2550*/  FFMA R12, R52, UR7, -R20.reuse ;  /* 0x00000007340c7c23 */ /* 0x100fe20008000814 */
[--C-:B------:R-:W-:Y:S01]  /*2560*/  FFMA R37, R60, UR7, -R20.reuse ;  /* 0x000000073c257c23 */ /* 0x100fe20008000814 */
[----:B------:R-:W-:Y:S01]  /*2570*/  @!P5 FMUL R28, R28, 0.5 ;  /* 0x3f0000001c1cd820 */ /* 0x000fe20000400000 */
[----:B------:R-:W-:Y:S01]  /*2580*/  FMNMX R0, R50, R3, !PT ;  /* 0x0000000332007209 */ /* 0x000fe20007800000 */
[----:B------:R-:W3:Y:S01]  /*2590*/  MUFU.EX2 R4, R4 ;  /* 0x0000000400047308 */ /* 0x000ee20000000800 */
[----:B-1----:R-:W-:Y:S01]  /*25a0*/  @!P1 FMUL R24, R24, R24 ;  /* 0x0000001818189220 */ /* 0x002fe20000400000 */
[----:B------:R-:W-:Y:S01]  /*25b0*/  FSETP.GEU.AND P1, PT, R8, -126, PT ;  /* 0xc2fc00000800780b */ /* 0x000fe20003f2e000 */
[--C-:B------:R-:W-:Y:S01]  /*25c0*/  FFMA R29, R53, UR7, -R20.reuse ;  /* 0x00000007351d7c23 */ /* 0x100fe20008000814 */
[----:B------:R-:W-:Y:S01]  /*25d0*/  FMNMX R3, R51, R0, !PT ;  /* 0x0000000033037209 */ /* 0x000fe20007800000 */
[--C-:B------:R-:W-:Y:S01]  /*25e0*/  FFMA R40, R57, UR7, -R20.reuse ;  /* 0x0000000739287c23 */ /* 0x100fe20008000814 */
[--C-:B------:R-:W-:Y:S01]  /*25f0*/  FFMA R14, R61, UR7, -R20.reuse ;  /* 0x000000073d0e7c23 */ /* 0x100fe20008000814 */
[--C-:B------:R-:W-:Y:S01]  /*2600*/  FFMA R33, R56, UR7, -R20.reuse ;  /* 0x0000000738217c23 */ /* 0x100fe20008000814 */
[----:B------:R-:W-:Y:S01]  /*2610*/  FMNMX R0, R54, R3, !PT ;  /* 0x0000000336007209 */ /* 0x000fe20007800000 */
[----:B--2---:R-:W-:Y:S01]  /*2620*/  @!P2 FMUL R9, R9, R9 ;  /* 0x000000090909a220 */ /* 0x004fe20000400000 */
[----:B------:R-:W-:Y:S01]  /*2630*/  FSETP.GEU.AND P2, PT, R15, -126, PT ;  /* 0xc2fc00000f00780b */ /* 0x000fe20003f4e000 */
[----:B------:R-:W1:Y:S01]  /*2640*/  MUFU.EX2 R11, R11 ;  /* 0x0000000b000b7308 */ /* 0x000e620000000800 */
[----:B------:R-:W-:Y:S01]  /*2650*/  FMNMX R3, R55, R0, !PT ;  /* 0x0000000037037209 */ /* 0x000fe20007800000 */
[--C-:B------:R-:W-:Y:S01]  /*2660*/  FFMA R64, R64, UR7, -R20.reuse ;  /* 0x0000000740407c23 */ /* 0x100fe20008000814 */
[--C-:B------:R-:W-:Y:S01]  /*2670*/  FFMA R72, R72, UR7, -R20.reuse ;  /* 0x0000000748487c23 */ /* 0x100fe20008000814 */
[----:B------:R-:W-:Y:S01]  /*2680*/  @!P1 FMUL R8, R8, 0.5 ;  /* 0x3f00000008089820 */ /* 0x000fe20000400000 */
[----:B------:R-:W-:Y:S01]  /*2690*/  FMNMX R0, R58, R3, !PT ;  /* 0x000000033a007209 */ /* 0x000fe20007800000 */
[----:B---3--:R-:W-:Y:S01]  /*26a0*/  @!P3 FMUL R4, R4, R4 ;  /* 0x000000040404b220 */ /* 0x008fe20000400000 */
[----:B------:R-:W-:Y:S01]  /*26b0*/  FSETP.GEU.AND P3, PT, R32, -126, PT ;  /* 0xc2fc00002000780b */ /* 0x000fe20003f6e000 */
[----:B------:R-:W2:Y:S01]  /*26c0*/  MUFU.EX2 R13, R13 ;  /* 0x0000000d000d7308 */ /* 0x000ea20000000800 */
[----:B------:R-:W-:Y:S01]  /*26d0*/  FMNMX R3, R59, R0, !PT ;  /* 0x000000003b037209 */ /* 0x000fe20007800000 */
[--C-:B------:R-:W-:Y:S01]  /*26e0*/  FFMA R65, R65, UR7, -R20.reuse ;  /* 0x0000000741417c23 */ /* 0x100fe20008000814 */
[--C-:B------:R-:W-:Y:S01]  /*26f0*/  FFMA R69, R69, UR7, -R20.reuse ;  /* 0x0000000745457c23 */ /* 0x100fe20008000814 */
[----:B------:R-:W-:Y:S01]  /*2700*/  @!P2 FMUL R15, R15, 0.5 ;  /* 0x3f0000000f0fa820 */ /* 0x000fe20000400000 */
[----:B------:R-:W-:Y:S01]  /*2710*/  FMNMX R0, R62, R3, !PT ;  /* 0x000000033e007209 */ /* 0x000fe20007800000 */
[--C-:B------:R-:W-:Y:S01]  /*2720*/  FFMA R73, R73, UR7, -R20.reuse ;  /* 0x0000000749497c23 */ /* 0x100fe20008000814 */
[--C-:B------:R-:W-:Y:S01]  /*2730*/  FFMA R76, R76, UR7, -R20.reuse ;  /* 0x000000074c4c7c23 */ /* 0x100fe20008000814 */
[----:B------:R-:W3:Y:S01]  /*2740*/  MUFU.EX2 R8, R8 ;  /* 0x0000000800087308 */ /* 0x000ee20000000800 */
[----:B-1----:R-:W-:Y:S01]  /*2750*/  @!P4 FMUL R11, R11, R11 ;  /* 0x0000000b0b0bc220 */ /* 0x002fe20000400000 */
[----:B------:R-:W-:Y:S01]  /*2760*/  FMNMX R3, R63, R0, !PT ;  /* 0x000000003f037209 */ /* 0x000fe20007800000 */
[--C-:B------:R-:W-:Y:S01]  /*2770*/  FFMA R81, R81, UR7, -R20.reuse ;  /* 0x0000000751517c23 */ /* 0x100fe20008000814 */
[----:B------:R-:W-:Y:S01]  /*2780*/  @!P3 FMUL R32, R32, 0.5 ;  /* 0x3f0000002020b820 */ /* 0x000fe20000400000 */
[----:B------:R-:W-:Y:S01]  /*2790*/  FSETP.GEU.AND P4, PT, R21, -126, PT ;  /* 0xc2fc00001500780b */ /* 0x000fe20003f8e000 */
[--C-:B------:R-:W-:Y:S01]  /*27a0*/  FFMA R68, R68, UR7, -R20.reuse ;  /* 0x0000000744447c23 */ /* 0x100fe20008000814 */
[----:B------:R-:W-:Y:S01]  /*27b0*/  FMNMX R0, R66, R3, !PT ;  /* 0x0000000342007209 */ /* 0x000fe20007800000 */
[----:B------:R-:W1:Y:S01]  /*27c0*/  MUFU.EX2 R15, R15 ;  /* 0x0000000f000f7308 */ /* 0x000e620000000800 */
[----:B--2---:R-:W-:Y:S01]  /*27d0*/  @!P6 FMUL R13, R13, R13 ;  /* 0x0000000d0d0de220 */ /* 0x004fe20000400000 */
[----:B------:R-:W-:Y:S01]  /*27e0*/  FSETP.GEU.AND P6, PT, R23, -126, PT ;  /* 0xc2fc00001700780b */ /* 0x000fe20003fce000 */
[--C-:B------:R-:W-:Y:S01]  /*27f0*/  FFMA R77, R77, UR7, -R20.reuse ;  /* 0x000000074d4d7c23 */ /* 0x100fe20008000814 */
[----:B------:R-:W-:Y:S01]  /*2800*/  FMNMX R3, R67, R0, !PT ;  /* 0x0000000043037209 */ /* 0x000fe20007800000 */
[--C-:B------:R-:W-:Y:S01]  /*2810*/  FFMA R80, R80, UR7, -R20.reuse ;  /* 0x0000000750507c23 */ /* 0x100fe20008000814 */
[--C-:B------:R-:W-:Y:S01]  /*2820*/  FFMA R84, R84, UR7, -R20.reuse ;  /* 0x0000000754547c23 */ /* 0x100fe20008000814 */
[----:B------:R-:W-:Y:S01]  /*2830*/  FFMA R85, R85, UR7, -R20 ;  /* 0x0000000755557c23 */ /* 0x000fe20008000814 */
[----:B------:R-:W2:Y:S01]  /*2840*/  MUFU.EX2 R28, R28 ;  /* 0x0000001c001c7308 */ /* 0x000ea20000000800 */
[----:B---3--:R-:W-:Y:S01]  /*2850*/  @!P1 FMUL R8, R8, R8 ;  /* 0x0000000808089220 */ /* 0x008fe20000400000 */
[----:B------:R-:W-:Y:S01]  /*2860*/  FSETP.GEU.AND P1, PT, R36, -126, PT ;  /* 0xc2fc00002400780b */ /* 0x000fe20003f2e000 */
[----:B------:R-:W-:Y:S01]  /*2870*/  @!P4 FMUL R21, R21, 0.5 ;  /* 0x3f0000001515c820 */ /* 0x000fe20000400000 */
[----:B------:R-:W-:-:S03]  /*2880*/  FMNMX R0, R70, R3, !PT ;  /* 0x0000000346007209 */ /* 0x000fc60007800000 */
[----:B------:R-:W-:Y:S01]  /*2890*/  @!P6 FMUL R23, R23, 0.5 ;  /* 0x3f0000001717e820 */ /* 0x000fe20000400000 */
[----:B------:R-:W3:Y:S01]  /*28a0*/  MUFU.EX2 R32, R32 ;  /* 0x0000002000207308 */ /* 0x000ee20000000800 */
[----:B-1----:R-:W-:Y:S01]  /*28b0*/  @!P2 FMUL R15, R15, R15 ;  /* 0x0000000f0f0fa220 */ /* 0x002fe20000400000 */
[----:B------:R-:W-:Y:S02]  /*28c0*/  FMNMX R3, R71, R0, !PT ;  /* 0x0000000047037209 */ /* 0x000fe40007800000 */
[----:B------:R-:W-:Y:S02]  /*28d0*/  FSETP.GEU.AND P2, PT, R25, -126, PT ;  /* 0xc2fc00001900780b */ /* 0x000fe40003f4e000 */
[----:B------:R-:W-:Y:S01]  /*28e0*/  FMNMX R0, R74, R3, !PT ;  /* 0x000000034a007209 */ /* 0x000fe20007800000 */
[----:B------:R-:W-:Y:S01]  /*28f0*/  @!P1 FMUL R36, R36, 0.5 ;  /* 0x3f00000024249820 */ /* 0x000fe20000400000 */
[----:B------:R-:W1:Y:S01]  /*2900*/  MUFU.EX2 R21, R21 ;  /* 0x0000001500157308 */ /* 0x000e620000000800 */
[----:B--2---:R-:W-:Y:S01]  /*2910*/  @!P5 FMUL R28, R28, R28 ;  /* 0x0000001c1c1cd220 */ /* 0x004fe20000400000 */
[----:B------:R-:W-:-:S02]  /*2920*/  FSETP.GEU.AND P5, PT, R10, -126, PT ;  /* 0xc2fc00000a00780b */ /* 0x000fc40003fae000 */
[----:B------:R-:W-:-:S04]  /*2930*/  FMNMX R3, R75, R0, !PT ;  /* 0x000000004b037209 */ /* 0x000fc80007800000 */
[----:B------:R-:W2:Y:S01]  /*2940*/  MUFU.EX2 R36, R36 ;  /* 0x0000002400247308 */ /* 0x000ea20000000800 */
[----:B---3--:R-:W-:Y:S01]  /*2950*/  @!P3 FMUL R32, R32, R32 ;  /* 0x000000202020b220 */ /* 0x008fe20000400000 */
[----:B------:R-:W-:Y:S01]  /*2960*/  FSETP.GEU.AND P3, PT, R12, -126, PT ;  /* 0xc2fc00000c00780b */ /* 0x000fe20003f6e000 */
[----:B------:R-:W-:Y:S01]  /*2970*/  @!P2 FMUL R25, R25, 0.5 ;  /* 0x3f0000001919a820 */ /* 0x000fe20000400000 */
[----:B------:R-:W-:-:S03]  /*2980*/  FMNMX R0, R78, R3, !PT ;  /* 0x000000034e007209 */ /* 0x000fc60007800000 */
[----:B------:R-:W-:Y:S01]  /*2990*/  @!P5 FMUL R10, R10, 0.5 ;  /* 0x3f0000000a0ad820 */ /* 0x000fe20000400000 */
[----:B------:R-:W3:Y:S01]  /*29a0*/  MUFU.EX2 R23, R23 ;  /* 0x0000001700177308 */ /* 0x000ee20000000800 */
[----:B------:R-:W-:Y:S01]  /*29b0*/  FMNMX R3, R79, R0, !PT ;  /* 0x000000004f037209 */ /* 0x000fe20007800000 */
[----:B-1----:R-:W-:Y:S01]  /*29c0*/  @!P4 FMUL R21, R21, R21 ;  /* 0x000000151515c220 */ /* 0x002fe20000400000 */
[----:B------:R-:W-:Y:S02]  /*29d0*/  FSETP.GEU.AND P4, PT, R29, -126, PT ;  /* 0xc2fc00001d00780b */ /* 0x000fe40003f8e000 */
[----:B------:R-:W-:Y:S02]  /*29e0*/  FMNMX R0, R82, R3, !PT ;  /* 0x0000000352007209 */ /* 0x000fe40007800000 */
        /* <DEDUP_REMOVED lines=14> */
[----:B------:R-:W-:-:S03]  /*2ad0*/  FSETP.GEU.AND P2, PT, R14, -126, PT ;  /* 0xc2fc00000e00780b */ /* 0x000fc60003f4e000 */
[----:B------:R-:W1:Y:S01]  /*2ae0*/  SHFL.BFLY PT, R3, R0, 0x1, 0x1f ;  /* 0x0c201f0000037f89 */ /* 0x000e6200000e0000 */
[----:B------:R-:W-:Y:S01]  /*2af0*/  @!P6 FMUL R40, R40, 0.5 ;  /* 0x3f0000002828e820 */ /* 0x000fe20000400000 */
[----:B------:R-:W4:Y:S01]  /*2b00*/  MUFU.EX2 R37, R37 ;  /* 0x0000002500257308 */ /* 0x000f220000000800 */
[----:B--2---:R-:W-:Y:S01]  /*2b10*/  @!P5 FMUL R10, R10, R10 ;  /* 0x0000000a0a0ad220 */ /* 0x004fe20000400000 */
[----:B------:R-:W-:-:S06]  /*2b20*/  FSETP.GEU.AND P5, PT, R33, -126, PT ;  /* 0xc2fc00002100780b */ /* 0x000fcc0003fae000 */
[----:B------:R-:W2:Y:S01]  /*2b30*/  MUFU.EX2 R29, R29 ;  /* 0x0000001d001d7308 */ /* 0x000ea20000000800 */
[----:B---3--:R-:W-:Y:S01]  /*2b40*/  @!P3 FMUL R12, R12, R12 ;  /* 0x0000000c0c0cb220 */ /* 0x008fe20000400000 */
[----:B------:R-:W-:Y:S01]  /*2b50*/  FSETP.GEU.AND P3, PT, R64, -126, PT ;  /* 0xc2fc00004000780b */ /* 0x000fe20003f6e000 */
[----:B------:R-:W-:-:S04]  /*2b60*/  @!P2 FMUL R14, R14, 0.5 ;  /* 0x3f0000000e0ea820 */ /* 0x000fc80000400000 */
[----:B------:R-:W-:Y:S01]  /*2b70*/  @!P5 FMUL R33, R33, 0.5 ;  /* 0x3f0000002121d820 */ /* 0x000fe20000400000 */
[----:B------:R-:W3:Y:S01]  /*2b80*/  MUFU.EX2 R40, R40 ;  /* 0x0000002800287308 */ /* 0x000ee20000000800 */
[----:B----4-:R-:W-:Y:S01]  /*2b90*/  @!P1 FMUL R37, R37, R37 ;  /* 0x0000002525259220 */ /* 0x010fe20000400000 */
[----:B------:R-:W-:Y:S02]  /*2ba0*/  FSETP.GEU.AND P1, PT, R72, -126, PT ;  /* 0xc2fc00004800780b */ /* 0x000fe40003f2e000 */
[----:B-1----:R-:W-:-:S03]  /*2bb0*/  FMNMX R3, R0, R3, !PT ;  /* 0x0000000300037209 */ /* 0x002fc60007800000 */
[----:B------:R-:W-:Y:S01]  /*2bc0*/  @!P3 FMUL R64, R64, 0.5 ;  /* 0x3f0000004040b820 */ /* 0x000fe20000400000 */
[----:B------:R-:W1:Y:S01]  /*2bd0*/  MUFU.EX2 R14, R14 ;  /* 0x0000000e000e7308 */ /* 0x000e620000000800 */
[----:B--2---:R-:W-:Y:S01]  /*2be0*/  @!P4 FMUL R29, R29, R29 ;  /* 0x0000001d1d1dc220 */ /* 0x004fe20000400000 */
[----:B------:R-:W-:Y:S01]  /*2bf0*/  FSETP.GEU.AND P4, PT, R65, -126, PT ;  /* 0xc2fc00004100780b */ /* 0x000fe20003f8e000 */
[----:B------:R-:W2:Y:S04]  /*2c00*/  SHFL.BFLY PT, R6, R3, 0x2, 0x1f ;  /* 0x0c401f0003067f89 */ /* 0x000ea800000e0000 */
[----:B------:R-:W-:Y:S01]  /*2c10*/  @!P1 FMUL R72, R72, 0.5 ;  /* 0x3f00000048489820 */ /* 0x000fe20000400000 */
[----:B------:R-:W4:Y:S01]  /*2c20*/  MUFU.EX2 R41, R64 ;  /* 0x0000004000297308 */ /* 0x000f220000000800 */
[----:B---3--:R-:W-:Y:S01]  /*2c30*/  @!P6 FMUL R40, R40, R40 ;  /* 0x000000282828e220 */ /* 0x008fe20000400000 */
[----:B------:R-:W-:-:S05]  /*2c40*/  FSETP.GEU.AND P6, PT, R69, -126, PT ;  /* 0xc2fc00004500780b */ /* 0x000fca0003fce000 */
[----:B------:R-:W-:Y:S01]  /*2c50*/  @!P4 FMUL R65, R65, 0.5 ;  /* 0x3f0000004141c820 */ /* 0x000fe20000400000 */
[----:B------:R-:W3:Y:S01]  /*2c60*/  MUFU.EX2 R49, R72 ;  /* 0x0000004800317308 */ /* 0x000ee20000000800 */
[----:B-1----:R-:W-:Y:S01]  /*2c70*/  @!P2 FMUL R14, R14, R14 ;  /* 0x0000000e0e0ea220 */ /* 0x002fe20000400000 */
[----:B------:R-:W-:-:S05]  /*2c80*/  FSETP.GEU.AND P2, PT, R73, -126, PT ;  /* 0xc2fc00004900780b */ /* 0x000fca0003f4e000 */
[----:B------:R-:W-:Y:S01]  /*2c90*/  @!P6 FMUL R69, R69, 0.5 ;  /* 0x3f0000004545e820 */ /* 0x000fe20000400000 */
[----:B------:R-:W1:Y:S01]  /*2ca0*/  MUFU.EX2 R33, R33 ;  /* 0x0000002100217308 */ /* 0x000e620000000800 */
[----:B----4-:R-:W-:Y:S01]  /*2cb0*/  @!P3 FMUL R41, R41, R41 ;  /* 0x000000292929b220 */ /* 0x010fe20000400000 */
[----:B------:R-:W-:Y:S02]  /*2cc0*/  FSETP.GEU.AND P3, PT, R76, -126, PT ;  /* 0xc2fc00004c00780b */ /* 0x000fe40003f6e000 */
[----:B--2---:R-:W-:-:S03]  /*2cd0*/  FMNMX R6, R3, R6, !PT ;  /* 0x0000000603067209 */ /* 0x004fc60007800000 */
[----:B------:R-:W-:Y:S01]  /*2ce0*/  @!P2 FMUL R73, R73, 0.5 ;  /* 0x3f0000004949a820 */ /* 0x000fe20000400000 */
[----:B------:R-:W2:Y:S01]  /*2cf0*/  MUFU.EX2 R44, R65 ;  /* 0x00000041002c7308 */ /* 0x000ea20000000800 */
        /* <DEDUP_REMOVED lines=8> */
[----:B--2---:R-:W-:Y:S01]  /*2d80*/  @!P4 FMUL R44, R44, R44 ;  /* 0x0000002c2c2cc220 */ /* 0x004fe20000400000 */
[----:B------:R-:W-:-:S05]  /*2d90*/  FSETP.GEU.AND P4, PT, R77, -126, PT ;  /* 0xc2fc00004d00780b */ /* 0x000fca0003f8e000 */
[----:B------:R-:W-:Y:S01]  /*2da0*/  @!P5 FMUL R68, R68, 0.5 ;  /* 0x3f0000004444d820 */ /* 0x000fe20000400000 */
[----:B------:R-:W2:Y:S01]  /*2db0*/  MUFU.EX2 R53, R76 ;  /* 0x0000004c00357308 */ /* 0x000ea20000000800 */
[----:B---3--:R-:W-:Y:S01]  /*2dc0*/  @!P6 FMUL R48, R48, R48 ;  /* 0x000000303030e220 */ /* 0x008fe20000400000 */
[----:B------:R-:W-:-:S04]  /*2dd0*/  FSETP.NEU.AND P6, PT, R6, -INF , PT ;  /* 0xff8000000600780b */ /* 0x000fc80003fcd000 */
[----:B------:R-:W-:Y:S01]  /*2de0*/  FSEL R0, R6, RZ, P6 ;  /* 0x000000ff06007208 */ /* 0x000fe20003000000 */
[----:B------:R-:W-:Y:S01]  /*2df0*/  @!P4 FMUL R77, R77, 0.5 ;  /* 0x3f0000004d4dc820 */ /* 0x000fe20000400000 */
[----:B------:R-:W3:Y:S01]  /*2e00*/  MUFU.EX2 R20, R81 ;  /* 0x0000005100147308 */ /* 0x000ee20000000800 */
[----:B-1----:R-:W-:Y:S01]  /*2e10*/  @!P2 FMUL R52, R52, R52 ;  /* 0x000000343434a220 */ /* 0x002fe20000400000 */
[----:B------:R-:W-:Y:S01]  /*2e20*/  FSETP.GEU.AND P2, PT, R85, -126, PT ;  /* 0xc2fc00005500780b */ /* 0x000fe20003f4e000 */
[----:B------:R-:W-:Y:S01]  /*2e30*/  FMUL R0, R0, UR7 ;  /* 0x0000000700007c20 */ /* 0x000fe20008400000 */
[----:B------:R-:W-:-:S03]  /*2e40*/  FSETP.GEU.AND P6, PT, R84, -126, PT ;  /* 0xc2fc00005400780b */ /* 0x000fc60003fce000 */
[--C-:B------:R-:W-:Y:S01]  /*2e50*/  FFMA R26, R26, UR7, -R0.reuse ;  /* 0x000000071a1a7c23 */ /* 0x100fe20008000800 */
[----:B------:R-:W1:Y:S01]  /*2e60*/  MUFU.EX2 R45, R68 ;  /* 0x00000044002d7308 */ /* 0x000e620000000800 */
[--C-:B------:R-:W-:Y:S01]  /*2e70*/  FFMA R61, R31, UR7, -R0.reuse ;  /* 0x000000071f3d7c23 */ /* 0x100fe20008000800 */
[----:B--2---:R-:W-:Y:S01]  /*2e80*/  @!P3 FMUL R53, R53, R53 ;  /* 0x000000353535b220 */ /* 0x004fe20000400000 */
[--C-:B------:R-:W-:Y:S01]  /*2e90*/  FFMA R3, R27, UR7, -R0.reuse ;  /* 0x000000071b037c23 */ /* 0x100fe20008000800 */
[----:B------:R-:W-:Y:S01]  /*2ea0*/  FSETP.GEU.AND P3, PT, R26, -126, PT ;  /* 0xc2fc00001a00780b */ /* 0x000fe20003f6e000 */
[--C-:B------:R-:W-:Y:S01]  /*2eb0*/  FFMA R65, R35, UR7, -R0.reuse ;  /* 0x0000000723417c23 */ /* 0x100fe20008000800 */
[--C-:B------:R-:W-:Y:S01]  /*2ec0*/  FFMA R38, R38, UR7, -R0.reuse ;  /* 0x0000000726267c23 */ /* 0x100fe20008000800 */
[----:B------:R-:W-:Y:S01]  /*2ed0*/  @!P2 FMUL R85, R85, 0.5 ;  /* 0x3f0000005555a820 */ /* 0x000fe20000400000 */
[----:B------:R-:W2:Y:S01]  /*2ee0*/  MUFU.EX2 R56, R77 ;  /* 0x0000004d00387308 */ /* 0x000ea20000000800 */
[----:B---3--:R-:W-:Y:S01]  /*2ef0*/  @!P1 FMUL R20, R20, R20 ;  /* 0x0000001414149220 */ /* 0x008fe20000400000 */
[----:B------:R-:W-:Y:S01]  /*2f00*/  FSETP.GEU.AND P1, PT, R61, -126, PT ;  /* 0xc2fc00003d00780b */ /* 0x000fe20003f2e000 */
[----:B------:R-:W-:Y:S01]  /*2f10*/  @!P6 FMUL R84, R84, 0.5 ;  /* 0x3f0000005454e820 */ /* 0x000fe20000400000 */
[--C-:B------:R-:W-:Y:S01]  /*2f20*/  FFMA R30, R30, UR7, -R0.reuse ;  /* 0x000000071e1e7c23 */ /* 0x100fe20008000800 */
[--C-:B------:R-:W-:Y:S01]  /*2f30*/  FFMA R34, R34, UR7, -R0.reuse ;  /* 0x0000000722227c23 */ /* 0x100fe20008000800 */
[--C-:B------:R-:W-:Y:S01]  /*2f40*/  FFMA R50, R50, UR7, -R0.reuse ;  /* 0x0000000732327c23 */ /* 0x100fe20008000800 */
[--C-:B------:R-:W-:Y:S01]  /*2f50*/  FFMA R55, R55, UR7, -R0.reuse ;  /* 0x0000000737377c23 */ /* 0x100fe20008000800 */
[----:B------:R-:W3:Y:S01]  /*2f60*/  MUFU.EX2 R60, R85 ;  /* 0x00000055003c7308 */ /* 0x000ee20000000800 */
[----:B-1----:R-:W-:Y:S01]  /*2f70*/  @!P5 FMUL R45, R45, R45 ;  /* 0x0000002d2d2dd220 */ /* 0x002fe20000400000 */
[----:B------:R-:W-:Y:S01]  /*2f80*/  FSETP.GEU.AND P5, PT, R80, -126, PT ;  /* 0xc2fc00005000780b */ /* 0x000fe20003fae000 */
[----:B------:R-:W-:Y:S01]  /*2f90*/  @!P3 FMUL R26, R26, 0.5 ;  /* 0x3f0000001a1ab820 */ /* 0x000fe20000400000 */
[--C-:B------:R-:W-:Y:S01]  /*2fa0*/  FFMA R42, R42, UR7, -R0.reuse ;  /* 0x000000072a2a7c23 */ /* 0x100fe20008000800 */
[--C-:B------:R-:W-:Y:S01]  /*2fb0*/  FFMA R46, R46, UR7, -R0.reuse ;  /* 0x000000072e2e7c23 */ /* 0x100fe20008000800 */
[--C-:B------:R-:W-:Y:S01]  /*2fc0*/  FFMA R67, R67, UR7, -R0.reuse ;  /* 0x0000000743437c23 */ /* 0x100fe20008000800 */
[----:B------:R-:W-:Y:S01]  /*2fd0*/  @!P1 FMUL R61, R61, 0.5 ;  /* 0x3f0000003d3d9820 */ /* 0x000fe20000400000 */
[----:B------:R1:W4:Y:S01]  /*2fe0*/  MUFU.EX2 R31, R26 ;  /* 0x0000001a001f7308 */ /* 0x0003220000000800 */
[----:B--2---:R-:W-:Y:S01]  /*2ff0*/  @!P4 FMUL R56, R56, R56 ;  /* 0x000000383838c220 */ /* 0x004fe20000400000 */
[----:B------:R-:W-:Y:S01]  /*3000*/  FSETP.GEU.AND P4, PT, R3, -126, PT ;  /* 0xc2fc00000300780b */ /* 0x000fe20003f8e000 */
[--C-:B------:R-:W-:Y:S01]  /*3010*/  FFMA R54, R54, UR7, -R0.reuse ;  /* 0x0000000736367c23 */ /* 0x100fe20008000800 */
[--C-:B------:R-:W-:Y:S01]  /*3020*/  FFMA R75, R75, UR7, -R0.reuse ;  /* 0x000000074b4b7c23 */ /* 0x100fe20008000800 */
[--C-:B------:R-:W-:Y:S01]  /*3030*/  FFMA R83, R83, UR7, -R0.reuse ;  /* 0x0000000753537c23 */ /* 0x100fe20008000800 */
[--C-:B------:R-:W-:Y:S01]  /*3040*/  FFMA R71, R71, UR7, -R0.reuse ;  /* 0x0000000747477c23 */ /* 0x100fe20008000800 */
[----:B------:R-:W-:Y:S01]  /*3050*/  @!P5 FMUL R80, R80, 0.5 ;  /* 0x3f0000005050d820 */ /* 0x000fe20000400000 */
[----:B------:R-:W2:Y:S01]  /*3060*/  MUFU.EX2 R68, R61 ;  /* 0x0000003d00447308 */ /* 0x000ea20000000800 */
[--C-:B-1----:R-:W-:Y:S01]  /*3070*/  FFMA R26, R43, UR7, -R0.reuse ;  /* 0x000000072b1a7c23 */ /* 0x102fe20008000800 */
[----:B---3--:R-:W-:Y:S01]  /*3080*/  @!P2 FMUL R60, R60, R60 ;  /* 0x0000003c3c3ca220 */ /* 0x008fe20000400000 */
[----:B------:R-:W-:Y:S01]  /*3090*/  FSETP.GEU.AND P2, PT, R65, -126, PT ;  /* 0xc2fc00004100780b */ /* 0x000fe20003f4e000 */
[--C-:B------:R-:W-:Y:S01]  /*30a0*/  FFMA R79, R79, UR7, -R0.reuse ;  /* 0x000000074f4f7c23 */ /* 0x100fe20008000800 */
[----:B------:R-:W-:Y:S01]  /*30b0*/  FFMA R78, R78, UR7, -R0 ;  /* 0x000000074e4e7c23 */ /* 0x000fe20008000800 */
[----:B------:R-:W-:Y:S01]  /*30c0*/  FADD R73, R25, R20 ;  /* 0x0000001419497221 */ /* 0x000fe20000000000 */
[----:B------:R-:W-:Y:S01]  /*30d0*/  @!P4 FMUL R3, R3, 0.5 ;  /* 0x3f0000000303c820 */ /* 0x000fe20000400000 */
[----:B------:R-:W1:Y:S01]  /*30e0*/  MUFU.EX2 R57, R80 ;  /* 0x0000005000397308 */ /* 0x000e620000000800 */
[----:B----4-:R-:W-:Y:S01]  /*30f0*/  @!P3 FMUL R31, R31, R31 ;  /* 0x0000001f1f1fb220 */ /* 0x010fe20000400000 */
[----:B------:R-:W-:-:S06]  /*3100*/  FSETP.GEU.AND P3, PT, R38, -126, PT ;  /* 0xc2fc00002600780b */ /* 0x000fcc0003f6e000 */
[----:B------:R-:W3:Y:S01]  /*3110*/  MUFU.EX2 R27, R84 ;  /* 0x00000054001b7308 */ /* 0x000ee20000000800 */
[----:B--2---:R-:W-:Y:S01]  /*3120*/  @!P1 FMUL R68, R68, R68 ;  /* 0x0000004444449220 */ /* 0x004fe20000400000 */
[----:B------:R-:W-:Y:S01]  /*3130*/  FSETP.GEU.AND P1, PT, R26, -126, PT ;  /* 0xc2fc00001a00780b */ /* 0x000fe20003f2e000 */
[----:B------:R-:W-:-:S04]  /*3140*/  @!P2 FMUL R65, R65, 0.5 ;  /* 0x3f0000004141a820 */ /* 0x000fc80000400000 */
[----:B------:R-:W-:Y:S01]  /*3150*/  @!P3 FMUL R38, R38, 0.5 ;  /* 0x3f0000002626b820 */ /* 0x000fe20000400000 */
[----:B------:R2:W4:Y:S01]  /*3160*/  MUFU.EX2 R64, R3 ;  /* 0x0000000300407308 */ /* 0x0005220000000800 */
[----:B-1----:R-:W-:Y:S01]  /*3170*/  @!P5 FMUL R57, R57, R57 ;  /* 0x000000393939d220 */ /* 0x002fe20000400000 */
[----:B------:R-:W-:-:S03]  /*3180*/  FSETP.GEU.AND P5, PT, R30, -126, PT ;  /* 0xc2fc00001e00780b */ /* 0x000fc60003fae000 */
[----:B------:R-:W-:Y:S01]  /*3190*/  FADD R69, R36, R57 ;  /* 0x0000003924457221 */ /* 0x000fe20000000000 */
[----:B------:R-:W-:Y:S01]  /*31a0*/  F2FP.F16.F32.PACK_AB R36, R25, R36 ;  /* 0x000000241924723e */ /* 0x000fe200000000ff */
[----:B------:R-:W-:Y:S01]  /*31b0*/  @!P1 FMUL R26, R26, 0.5 ;  /* 0x3f0000001a1a9820 */ /* 0x000fe20000400000 */
[----:B------:R-:W1:Y:S01]  /*31c0*/  MUFU.EX2 R72, R65 ;  /* 0x0000004100487308 */ /* 0x000e620000000800 */
[----:B--2---:R-:W-:Y:S01]  /*31d0*/  FFMA R3, R39, UR7, -R0 ;  /* 0x0000000727037c23 */ /* 0x004fe20008000800 */
[----:B---3--:R-:W-:Y:S01]  /*31e0*/  @!P6 FMUL R27, R27, R27 ;  /* 0x0000001b1b1be220 */ /* 0x008fe20000400000 */
[----:B------:R-:W-:-:S04]  /*31f0*/  FSETP.GEU.AND P6, PT, R34, -126, PT ;  /* 0xc2fc00002200780b */ /* 0x000fc80003fce000 */
[----:B------:R-:W-:Y:S01]  /*3200*/  @!P5 FMUL R30, R30, 0.5 ;  /* 0x3f0000001e1ed820 */ /* 0x000fe20000400000 */
[----:B------:R2:W3:Y:S01]  /*3210*/  MUFU.EX2 R43, R38 ;  /* 0x00000026002b7308 */ /* 0x0004e20000000800 */
[----:B----4-:R-:W-:Y:S01]  /*3220*/  @!P4 FMUL R64, R64, R64 ;  /* 0x000000404040c220 */ /* 0x010fe20000400000 */
[----:B------:R-:W-:-:S04]  /*3230*/  FSETP.GEU.AND P4, PT, R3, -126, PT ;  /* 0xc2fc00000300780b */ /* 0x000fc80003f8e000 */
[----:B------:R-:W-:Y:S02]  /*3240*/  F2FP.F16.F32.PACK_AB R25, R64, R31 ;  /* 0x0000001f4019723e */ /* 0x000fe400000000ff */
[----:B------:R4:W5:Y:S01]  /*3250*/  MUFU.EX2 R80, R26 ;  /* 0x0000001a00507308 */ /* 0x0009620000000800 */
[----:B------:R-:W-:Y:S01]  /*3260*/  @!P6 FMUL R34, R34, 0.5 ;  /* 0x3f0000002222e820 */ /* 0x000fe20000400000 */
[----:B-1----:R-:W-:Y:S01]  /*3270*/  @!P2 FMUL R72, R72, R72 ;  /* 0x000000484848a220 */ /* 0x002fe20000400000 */
[----:B--2---:R-:W-:-:S04]  /*3280*/  FFMA R38, R66, UR7, -R0 ;  /* 0x0000000742267c23 */ /* 0x004fc80008000800 */
[----:B------:R-:W-:Y:S01]  /*3290*/  @!P4 FMUL R3, R3, 0.5 ;  /* 0x3f0000000303c820 */ /* 0x000fe20000400000 */
[----:B------:R1:W2:Y:S01]  /*32a0*/  MUFU.EX2 R35, R30 ;  /* 0x0000001e00237308 */ /* 0x0002a20000000800 */
[----:B---3--:R-:W-:Y:S01]  /*32b0*/  @!P3 FMUL R43, R43, R43 ;  /* 0x0000002b2b2bb220 */ /* 0x008fe20000400000 */
[----:B------:R-:W-:Y:S01]  /*32c0*/  FSETP.GEU.AND P3, PT, R50, -126, PT ;  /* 0xc2fc00003200780b */ /* 0x000fe20003f6e000 */
[----:B----4-:R-:W-:-:S05]  /*32d0*/  FFMA R26, R58, UR7, -R0 ;  /* 0x000000073a1a7c23 */ /* 0x010fca0008000800 */
[----:B------:R3:W4:Y:S01]  /*32e0*/  MUFU.EX2 R39, R34 ;  /* 0x0000002200277308 */ /* 0x0007220000000800 */
[----:B-1----:R-:W-:Y:S01]  /*32f0*/  FFMA R30, R47, UR7, -R0 ;  /* 0x000000072f1e7c23 */ /* 0x002fe20008000800 */
[----:B-----5:R-:W-:Y:S01]  /*3300*/  @!P1 FMUL R80, R80, R80 ;  /* 0x0000005050509220 */ /* 0x020fe20000400000 */
[----:B------:R-:W-:-:S03]  /*3310*/  FSETP.GEU.AND P1, PT, R55, -126, PT ;  /* 0xc2fc00003700780b */ /* 0x000fc60003f2e000 */
[----:B------:R-:W-:Y:S01]  /*3320*/  FSETP.GEU.AND P2, PT, R30, -126, PT ;  /* 0xc2fc00001e00780b */ /* 0x000fe20003f4e000 */
[----:B------:R-:W-:Y:S01]  /*3330*/  @!P3 FMUL R50, R50, 0.5 ;  /* 0x3f0000003232b820 */ /* 0x000fe20000400000 */
[----:B------:R1:W5:Y:S01]  /*3340*/  MUFU.EX2 R76, R3 ;  /* 0x00000003004c7308 */ /* 0x0003620000000800 */
[----:B--2---:R-:W-:Y:S01]  /*3350*/  @!P5 FMUL R35, R35, R35 ;  /* 0x000000232323d220 */ /* 0x004fe20000400000 */
[----:B------:R-:W-:Y:S01]  /*3360*/  FSETP.GEU.AND P5, PT, R42, -126, PT ;  /* 0xc2fc00002a00780b */ /* 0x000fe20003fae000 */
[----:B---3--:R-:W-:-:S05]  /*3370*/  FFMA R34, R62, UR7, -R0 ;  /* 0x000000073e227c23 */ /* 0x008fca0008000800 */
[----:B------:R-:W-:Y:S01]  /*3380*/  @!P1 FMUL R55, R55, 0.5 ;  /* 0x3f00000037379820 */ /* 0x000fe20000400000 */
[----:B-1----:R-:W-:Y:S01]  /*3390*/  FFMA R3, R51, UR7, -R0 ;  /* 0x0000000733037c23 */ /* 0x002fe20008000800 */
[----:B----4-:R-:W-:Y:S01]  /*33a0*/  @!P6 FMUL R39, R39, R39 ;  /* 0x000000272727e220 */ /* 0x010fe20000400000 */
[----:B------:R-:W-:Y:S01]  /*33b0*/  @!P2 FMUL R30, R30, 0.5 ;  /* 0x3f0000001e1ea820 */ /* 0x000fe20000400000 */
[----:B------:R-:W-:Y:S01]  /*33c0*/  FSETP.GEU.AND P6, PT, R46, -126, PT ;  /* 0xc2fc00002e00780b */ /* 0x000fe20003fce000 */
[----:B------:R-:W1:Y:S02]  /*33d0*/  MUFU.EX2 R61, R50 ;  /* 0x00000032003d7308 */ /* 0x000e640000000800 */
[----:B------:R-:W-:Y:S01]  /*33e0*/  @!P5 FMUL R42, R42, 0.5 ;  /* 0x3f0000002a2ad820 */ /* 0x000fe20000400000 */
[----:B-----5:R-:W-:Y:S01]  /*33f0*/  @!P4 FMUL R76, R76, R76 ;  /* 0x0000004c4c4cc220 */ /* 0x020fe20000400000 */
[----:B------:R-:W-:-:S04]  /*3400*/  FSETP.GEU.AND P4, PT, R3, -126, PT ;  /* 0xc2fc00000300780b */ /* 0x000fc80003f8e000 */
[----:B------:R2:W3:Y:S04]  /*3410*/  MUFU.EX2 R84, R30 ;  /* 0x0000001e00547308 */ /* 0x0004e80000000800 */
[----:B------:R-:W-:-:S04]  /*3420*/  @!P6 FMUL R46, R46, 0.5 ;  /* 0x3f0000002e2ee820 */ /* 0x000fc80000400000 */
[----:B------:R4:W5:Y:S01]  /*3430*/  MUFU.EX2 R47, R42 ;  /* 0x0000002a002f7308 */ /* 0x0009620000000800 */
[----:B--2---:R-:W-:Y:S01]  /*3440*/  FFMA R30, R59, UR7, -R0 ;  /* 0x000000073b1e7c23 */ /* 0x004fe20008000800 */
[----:B------:R-:W-:Y:S01]  /*3450*/  @!P4 FMUL R3, R3, 0.5 ;  /* 0x3f0000000303c820 */ /* 0x000fe20000400000 */
[----:B-1----:R-:W-:Y:S01]  /*3460*/  @!P3 FMUL R61, R61, R61 ;  /* 0x0000003d3d3db220 */ /* 0x002fe20000400000 */
[----:B------:R-:W-:-:S04]  /*3470*/  FSETP.GEU.AND P3, PT, R34, -126, PT ;  /* 0xc2fc00002200780b */ /* 0x000fc80003f6e000 */
[----:B------:R1:W2:Y:S01]  /*3480*/  MUFU.EX2 R59, R55 ;  /* 0x00000037003b7308 */ /* 0x0002a20000000800 */
[----:B---3--:R-:W-:Y:S01]  /*3490*/  @!P2 FMUL R84, R84, R84 ;  /* 0x000000545454a220 */ /* 0x008fe20000400000 */
[----:B------:R-:W-:Y:S01]  /*34a0*/  FSETP.GEU.AND P2, PT, R30, -126, PT ;  /* 0xc2fc00001e00780b */ /* 0x000fe20003f4e000 */
[----:B----4-:R-:W-:-:S05]  /*34b0*/  FFMA R42, R74, UR7, -R0 ;  /* 0x000000074a2a7c23 */ /* 0x010fca0008000800 */
[----:B------:R-:W3:Y:S01]  /*34c0*/  MUFU.EX2 R51, R46 ;  /* 0x0000002e00337308 */ /* 0x000ee20000000800 */
[----:B-----5:R-:W-:Y:S01]  /*34d0*/  @!P5 FMUL R47, R47, R47 ;  /* 0x0000002f2f2fd220 */ /* 0x020fe20000400000 */
[----:B------:R-:W-:Y:S01]  /*34e0*/  FSETP.GEU.AND P5, PT, R54, -126, PT ;  /* 0xc2fc00003600780b */ /* 0x000fe20003fae000 */
[----:B------:R-:W-:Y:S01]  /*34f0*/  @!P3 FMUL R34, R34, 0.5 ;  /* 0x3f0000002222b820 */ /* 0x000fe20000400000 */
[----:B-1----:R-:W-:-:S03]  /*3500*/  FFMA R55, R86, UR7, -R0 ;  /* 0x0000000756377c23 */ /* 0x002fc60008000800 */
[----:B------:R-:W-:Y:S01]  /*3510*/  @!P2 FMUL R30, R30, 0.5 ;  /* 0x3f0000001e1ea820 */ /* 0x000fe20000400000 */
[----:B------:R1:W4:Y:S01]  /*3520*/  MUFU.EX2 R58, R3 ;  /* 0x00000003003a7308 */ /* 0x0003220000000800 */
[----:B--2---:R-:W-:Y:S01]  /*3530*/  @!P1 FMUL R59, R59, R59 ;  /* 0x0000003b3b3b9220 */ /* 0x004fe20000400000 */
[----:B------:R-:W-:-:S05]  /*3540*/  FSETP.GEU.AND P1, PT, R67, -126, PT ;  /* 0xc2fc00004300780b */ /* 0x000fca0003f2e000 */
[----:B------:R-:W-:Y:S01]  /*3550*/  @!P5 FMUL R54, R54, 0.5 ;  /* 0x3f0000003636d820 */ /* 0x000fe20000400000 */
[----:B------:R2:W5:Y:S01]  /*3560*/  MUFU.EX2 R66, R34 ;  /* 0x0000002200427308 */ /* 0x0005620000000800 */
[----:B-1----:R-:W-:Y:S01]  /*3570*/  FFMA R3, R63, UR7, -R0 ;  /* 0x000000073f037c23 */ /* 0x002fe20008000800 */
[----:B---3--:R-:W-:Y:S01]  /*3580*/  @!P6 FMUL R51, R51, R51 ;  /* 0x000000333333e220 */ /* 0x008fe20000400000 */
[----:B------:R-:W-:-:S04]  /*3590*/  FSETP.GEU.AND P6, PT, R26, -126, PT ;  /* 0xc2fc00001a00780b */ /* 0x000fc80003fce000 */
[----:B------:R-:W-:Y:S01]  /*35a0*/  @!P1 FMUL R67, R67, 0.5 ;  /* 0x3f00000043439820 */ /* 0x000fe20000400000 */
[----:B------:R-:W1:Y:S01]  /*35b0*/  MUFU.EX2 R88, R54 ;  /* 0x0000003600587308 */ /* 0x000e620000000800 */
[----:B----4-:R-:W-:Y:S01]  /*35c0*/  @!P4 FMUL R58, R58, R58 ;  /* 0x0000003a3a3ac220 */ /* 0x010fe20000400000 */
[----:B------:R-:W-:Y:S01]  /*35d0*/  FSETP.GEU.AND P4, PT, R3, -126, PT ;  /* 0xc2fc00000300780b */ /* 0x000fe20003f8e000 */
[----:B--2---:R-:W-:-:S05]  /*35e0*/  FADD R34, R21, R52 ;  /* 0x0000003415227221 */ /* 0x004fca0000000000 */
[----:B------:R-:W2:Y:S01]  /*35f0*/  MUFU.EX2 R67, R67 ;  /* 0x0000004300437308 */ /* 0x000ea20000000800 */
[----:B------:R-:W-:Y:S01]  /*3600*/  @!P6 FMUL R26, R26, 0.5 ;  /* 0x3f0000001a1ae820 */ /* 0x000fe20000400000 */
[----:B-----5:R-:W-:Y:S01]  /*3610*/  @!P3 FMUL R66, R66, R66 ;  /* 0x000000424242b220 */ /* 0x020fe20000400000 */
[----:B------:R-:W-:-:S04]  /*3620*/  FSETP.GEU.AND P3, PT, R75, -126, PT ;  /* 0xc2fc00004b00780b */ /* 0x000fc80003f6e000 */
[----:B------:R-:W-:Y:S01]  /*3630*/  @!P4 FMUL R3, R3, 0.5 ;  /* 0x3f0000000303c820 */ /* 0x000fe20000400000 */
[----:B------:R3:W4:Y:S01]  /*3640*/  MUFU.EX2 R62, R26 ;  /* 0x0000001a003e7308 */ /* 0x0007220000000800 */
[----:B-1----:R-:W-:Y:S01]  /*3650*/  @!P5 FMUL R88, R88, R88 ;  /* 0x000000585858d220 */ /* 0x002fe20000400000 */
[----:B------:R-:W-:-:S06]  /*3660*/  FSETP.GEU.AND P5, PT, R38, -126, PT ;  /* 0xc2fc00002600780b */ /* 0x000fcc0003fae000 */
[----:B------:R1:W5:Y:S01]  /*3670*/  MUFU.EX2 R65, R3 ;  /* 0x0000000300417308 */ /* 0x0003620000000800 */
[----:B--2---:R-:W-:Y:S01]  /*3680*/  @!P1 FMUL R67, R67, R67 ;  /* 0x0000004343439220 */ /* 0x004fe20000400000 */
[----:B------:R-:W-:Y:S01]  /*3690*/  FSETP.GEU.AND P1, PT, R83, -126, PT ;  /* 0xc2fc00005300780b */ /* 0x000fe20003f2e000 */
[----:B------:R-:W-:Y:S01]  /*36a0*/  @!P3 FMUL R75, R75, 0.5 ;  /* 0x3f0000004b4bb820 */ /* 0x000fe20000400000 */
[--C-:B---3--:R-:W-:Y:S01]  /*36b0*/  FFMA R26, R70, UR7, -R0.reuse ;  /* 0x00000007461a7c23 */ /* 0x108fe20008000800 */
[----:B------:R-:W-:Y:S02]  /*36c0*/  FADD R54, R72, R67 ;  /* 0x0000004348367221 */ /* 0x000fe40000000000 */
[----:B------:R-:W-:Y:S01]  /*36d0*/  @!P5 FMUL R38, R38, 0.5 ;  /* 0x3f0000002626d820 */ /* 0x000fe20000400000 */
[----:B------:R2:W3:Y:S01]  /*36e0*/  MUFU.EX2 R63, R30 ;  /* 0x0000001e003f7308 */ /* 0x0004e20000000800 */
[--C-:B-1----:R-:W-:Y:S01]  /*36f0*/  FFMA R3, R82, UR7, -R0.reuse ;  /* 0x0000000752037c23 */ /* 0x102fe20008000800 */
[----:B----4-:R-:W-:Y:S01]  /*3700*/  @!P6 FMUL R62, R62, R62 ;  /* 0x0000003e3e3ee220 */ /* 0x010fe20000400000 */
[----:B------:R-:W-:Y:S01]  /*3710*/  FSETP.GEU.AND P6, PT, R42, -126, PT ;  /* 0xc2fc00002a00780b */ /* 0x000fe20003fce000 */
[----:B------:R-:W-:-:S03]  /*3720*/  FFMA R0, R87, UR7, -R0 ;  /* 0x0000000757007c23 */ /* 0x000fc60008000800 */
[----:B------:R-:W-:Y:S01]  /*3730*/  @!P1 FMUL R83, R83, 0.5 ;  /* 0x3f00000053539820 */ /* 0x000fe20000400000 */
[----:B------:R-:W1:Y:S01]  /*3740*/  MUFU.EX2 R70, R38 ;  /* 0x0000002600467308 */ /* 0x000e620000000800 */
[----:B-----5:R-:W-:Y:S01]  /*3750*/  @!P4 FMUL R65, R65, R65 ;  /* 0x000000414141c220 */ /* 0x020fe20000400000 */
[----:B------:R-:W-:Y:S01]  /*3760*/  FSETP.GEU.AND P4, PT, R3, -126, PT ;  /* 0xc2fc00000300780b */ /* 0x000fe20003f8e000 */
[----:B--2---:R-:W-:Y:S01]  /*3770*/  FADD R30, R32, R49 ;  /* 0x00000031201e7221 */ /* 0x004fe20000000000 */
[----:B------:R-:W-:-:S04]  /*3780*/  F2FP.F16.F32.PACK_AB R32, R21, R32 ;  /* 0x000000201520723e */ /* 0x000fc800000000ff */
[----:B------:R-:W2:Y:S01]  /*3790*/  MUFU.EX2 R75, R75 ;  /* 0x0000004b004b7308 */ /* 0x000ea20000000800 */
[----:B------:R-:W-:Y:S01]  /*37a0*/  @!P6 FMUL R42, R42, 0.5 ;  /* 0x3f0000002a2ae820 */ /* 0x000fe20000400000 */
[----:B---3--:R-:W-:Y:S01]  /*37b0*/  @!P2 FMUL R63, R63, R63 ;  /* 0x0000003f3f3fa220 */ /* 0x008fe20000400000 */
[----:B------:R-:W-:-:S04]  /*37c0*/  FSETP.GEU.AND P2, PT, R26, -126, PT ;  /* 0xc2fc00001a00780b */ /* 0x000fc80003f4e000 */
[----:B------:R-:W-:Y:S01]  /*37d0*/  @!P4 FMUL R3, R3, 0.5 ;  /* 0x3f0000000303c820 */ /* 0x000fe20000400000 */
[----:B------:R-:W3:Y:S01]  /*37e0*/  MUFU.EX2 R83, R83 ;  /* 0x0000005300537308 */ /* 0x000ee20000000800 */
[----:B-1----:R-:W-:Y:S01]  /*37f0*/  @!P5 FMUL R70, R70, R70 ;  /* 0x000000464646d220 */ /* 0x002fe20000400000 */
[----:B------:R-:W-:-:S03]  /*3800*/  FSETP.GEU.AND P5, PT, R71, -126, PT ;  /* 0xc2fc00004700780b */ /* 0x000fc60003fae000 */
[----:B------:R-:W-:-:S03]  /*3810*/  FADD R50, R39, R70 ;  /* 0x0000004627327221 */ /* 0x000fc60000000000 */
[----:B------:R-:W1:Y:S01]  /*3820*/  MUFU.EX2 R82, R42 ;  /* 0x0000002a00527308 */ /* 0x000e620000000800 */
[----:B--2---:R-:W-:Y:S01]  /*3830*/  @!P3 FMUL R75, R75, R75 ;  /* 0x0000004b4b4bb220 */ /* 0x004fe20000400000 */
[----:B------:R-:W-:Y:S01]  /*3840*/  FSETP.GEU.AND P3, PT, R79, -126, PT ;  /* 0xc2fc00004f00780b */ /* 0x000fe20003f6e000 */
[----:B------:R-:W-:Y:S02]  /*3850*/  @!P2 FMUL R26, R26, 0.5 ;  /* 0x3f0000001a1aa820 */ /* 0x000fe40000400000 */
[----:B------:R-:W-:Y:S02]  /*3860*/  FADD R85, R80, R75 ;  /* 0x0000004b50557221 */ /* 0x000fe40000000000 */
[----:B------:R-:W-:Y:S01]  /*3870*/  @!P5 FMUL R71, R71, 0.5 ;  /* 0x3f0000004747d820 */ /* 0x000fe20000400000 */
[----:B------:R2:W4:Y:S01]  /*3880*/  MUFU.EX2 R90, R3 ;  /* 0x00000003005a7308 */ /* 0x0005220000000800 */
[----:B---3--:R-:W-:Y:S01]  /*3890*/  @!P1 FMUL R83, R83, R83 ;  /* 0x0000005353539220 */ /* 0x008fe20000400000 */
[----:B------:R-:W-:-:S03]  /*38a0*/  FSETP.GEU.AND P1, PT, R0, -126, PT ;  /* 0xc2fc00000000780b */ /* 0x000fc60003f2e000 */
[----:B------:R-:W-:Y:S02]  /*38b0*/  FADD R89, R58, R83 ;  /* 0x000000533a597221 */ /* 0x000fe40000000000 */
[----:B------:R-:W-:Y:S01]  /*38c0*/  @!P3 FMUL R79, R79, 0.5 ;  /* 0x3f0000004f4fb820 */ /* 0x000fe20000400000 */
[----:B------:R3:W-:Y:S01]  /*38d0*/  MUFU.EX2 R74, R26 ;  /* 0x0000001a004a7308 */ /* 0x0007e20000000800 */
[----:B-1----:R-:W-:Y:S01]  /*38e0*/  @!P6 FMUL R82, R82, R82 ;  /* 0x000000525252e220 */ /* 0x002fe20000400000 */
[----:B------:R-:W-:Y:S01]  /*38f0*/  FSETP.GEU.AND P6, PT, R78, -126, PT ;  /* 0xc2fc00004e00780b */ /* 0x000fe20003fce000 */
[----:B--2---:R-:W-:Y:S01]  /*3900*/  FADD R3, R24, R33 ;  /* 0x0000002118037221 */ /* 0x004fe20000000000 */
[----:B------:R-:W-:Y:S01]  /*3910*/  FADD R93, R54, R89 ;  /* 0x00000059365d7221 */ /* 0x000fe20000000000 */
[----:B------:R-:W-:Y:S02]  /*3920*/  F2FP.F16.F32.PACK_AB R54, R60, R27 ;  /* 0x0000001b3c36723e */ /* 0x000fe400000000ff */
[----:B------:R-:W-:Y:S01]  /*3930*/  @!P1 FMUL R0, R0, 0.5 ;  /* 0x3f00000000009820 */ /* 0x000fe20000400000 */
[----:B------:R-:W1:Y:S01]  /*3940*/  MUFU.EX2 R71, R71 ;  /* 0x0000004700477308 */ /* 0x000e620000000800 */
[----:B----4-:R-:W-:Y:S01]  /*3950*/  @!P4 FMUL R90, R90, R90 ;  /* 0x0000005a5a5ac220 */ /* 0x010fe20000400000 */
[----:B------:R-:W-:Y:S01]  /*3960*/  FSETP.GEU.AND P4, PT, R55, -126, PT ;  /* 0xc2fc00003700780b */ /* 0x000fe20003f8e000 */
[----:B---3--:R-:W-:Y:S01]  /*3970*/  FADD R26, R28, R41 ;  /* 0x000000291c1a7221 */ /* 0x008fe20000000000 */
[----:B------:R-:W-:Y:S01]  /*3980*/  FADD R38, R3, R30 ;  /* 0x0000001e03267221 */ /* 0x000fe20000000000 */
[----:B------:R-:W-:Y:S01]  /*3990*/  FADD R3, R9, R40 ;  /* 0x0000002809037221 */ /* 0x000fe20000000000 */
[----:B------:R-:W-:Y:S01]  /*39a0*/  FADD R30, R13, R44 ;  /* 0x0000002c0d1e7221 */ /* 0x000fe20000000000 */
[----:B------:R-:W-:Y:S01]  /*39b0*/  FADD R77, R26, R69 ;  /* 0x000000451a4d7221 */ /* 0x000fe20000000000 */
[----:B------:R-:W2:Y:S01]  /*39c0*/  MUFU.EX2 R79, R79 ;  /* 0x0000004f004f7308 */ /* 0x000ea20000000800 */
[----:B------:R-:W-:Y:S01]  /*39d0*/  FADD R26, R4, R37 ;  /* 0x00000025041a7221 */ /* 0x000fe20000000000 */
[----:B------:R-:W-:Y:S01]  /*39e0*/  FADD R69, R10, R53 ;  /* 0x000000350a457221 */ /* 0x000fe20000000000 */
[----:B------:R-:W-:Y:S01]  /*39f0*/  @!P6 FMUL R78, R78, 0.5 ;  /* 0x3f0000004e4ee820 */ /* 0x000fe20000400000 */
[----:B------:R-:W-:Y:S01]  /*3a00*/  FADD R42, R3, R34 ;  /* 0x00000022032a7221 */ /* 0x000fe20000000000 */
[----:B------:R-:W-:Y:S01]  /*3a10*/  FADD R81, R30, R73 ;  /* 0x000000491e517221 */ /* 0x000fe20000000000 */
[----:B------:R-:W-:Y:S01]  /*3a20*/  FADD R46, R26, R69 ;  /* 0x000000451a2e7221 */ /* 0x000fe20000000000 */
[----:B------:R-:W-:Y:S01]  /*3a30*/  @!P4 FMUL R55, R55, 0.5 ;  /* 0x3f0000003737c820 */ /* 0x000fe20000400000 */
[----:B------:R-:W3:Y:S01]  /*3a40*/  MUFU.EX2 R86, R0 ;  /* 0x0000000000567308 */ /* 0x000ee20000000800 */
[----:B------:R-:W-:Y:S01]  /*3a50*/  FADD R26, R8, R45 ;  /* 0x0000002d081a7221 */ /* 0x000fe20000000000 */
[----:B------:R-:W-:Y:S01]  /*3a60*/  FADD R69, R12, R27 ;  /* 0x0000001b0c457221 */ /* 0x000fe20000000000 */
[----:B------:R-:W-:Y:S01]  /*3a70*/  FADD R3, R11, R14 ;  /* 0x0000000e0b037221 */ /* 0x000fe20000000000 */
[----:B------:R-:W-:Y:S01]  /*3a80*/  FADD R34, R23, R56 ;  /* 0x0000003817227221 */ /* 0x000fe20000000000 */
[----:B------:R-:W-:Y:S01]  /*3a90*/  FADD R30, R15, R48 ;  /* 0x000000300f1e7221 */ /* 0x000fe20000000000 */
[----:B------:R-:W-:Y:S01]  /*3aa0*/  FADD R73, R29, R60 ;  /* 0x0000003c1d497221 */ /* 0x000fe20000000000 */
[----:B------:R-:W-:Y:S01]  /*3ab0*/  FADD R69, R26, R69 ;  /* 0x000000451a457221 */ /* 0x000fe20000000000 */
[----:B------:R-:W4:Y:S01]  /*3ac0*/  MUFU.EX2 R78, R78 ;  /* 0x0000004e004e7308 */ /* 0x000f220000000800 */
[----:B------:R-:W-:Y:S01]  /*3ad0*/  FADD R3, R3, R34 ;  /* 0x0000002203037221 */ /* 0x000fe20000000000 */
[----:B------:R-:W-:Y:S01]  /*3ae0*/  FADD R30, R30, R73 ;  /* 0x000000491e1e7221 */ /* 0x000fe20000000000 */
[----:B------:R-:W-:Y:S01]  /*3af0*/  FADD R26, R31, R62 ;  /* 0x0000003e1f1a7221 */ /* 0x000fe20000000000 */
[----:B------:R-:W-:Y:S01]  /*3b00*/  FADD R73, R47, R82 ;  /* 0x000000522f497221 */ /* 0x000fe20000000000 */
[----:B------:R-:W-:Y:S01]  /*3b10*/  FADD R87, R61, R90 ;  /* 0x0000005a3d577221 */ /* 0x000fe20000000000 */
[----:B------:R-:W-:Y:S01]  /*3b20*/  FADD R34, R64, R63 ;  /* 0x0000003f40227221 */ /* 0x000fe20000000000 */
[----:B-1----:R-:W-:Y:S01]  /*3b30*/  @!P5 FMUL R71, R71, R71 ;  /* 0x000000474747d220 */ /* 0x002fe20000400000 */
[----:B------:R-:W1:Y:S01]  /*3b40*/  MUFU.EX2 R55, R55 ;  /* 0x0000003700377308 */ /* 0x000e620000000800 */
[----:B--2---:R-:W-:Y:S01]  /*3b50*/  @!P3 FMUL R79, R79, R79 ;  /* 0x0000004f4f4fb220 */ /* 0x004fe20000400000 */
[----:B---3--:R-:W-:Y:S01]  /*3b60*/  @!P1 FMUL R86, R86, R86 ;  /* 0x0000005656569220 */ /* 0x008fe20000400000 */
[----:B------:R-:W-:Y:S01]  /*3b70*/  FADD R91, R26, R73 ;  /* 0x000000491a5b7221 */ /* 0x000fe20000000000 */
[----:B------:R-:W-:Y:S01]  /*3b80*/  FADD R94, R50, R87 ;  /* 0x00000057325e7221 */ /* 0x000fe20000000000 */
[----:B------:R-:W-:Y:S01]  /*3b90*/  FADD R92, R34, R85 ;  /* 0x00000055225c7221 */ /* 0x000fe20000000000 */
[----:B------:R-:W-:Y:S01]  /*3ba0*/  FADD R26, R68, R65 ;  /* 0x00000041441a7221 */ /* 0x000fe20000000000 */
[----:B------:R-:W-:Y:S01]  /*3bb0*/  FADD R85, R84, R79 ;  /* 0x0000004f54557221 */ /* 0x000fe20000000000 */
[----:B------:R-:W-:Y:S01]  /*3bc0*/  FADD R50, R76, R71 ;  /* 0x000000474c327221 */ /* 0x000fe20000000000 */
[----:B------:R-:W-:Y:S01]  /*3bd0*/  FADD R89, R59, R86 ;  /* 0x000000563b597221 */ /* 0x000fe20000000000 */
[----:B------:R-:W-:Y:S01]  /*3be0*/  @!P2 FMUL R74, R74, R74 ;  /* 0x0000004a4a4aa220 */ /* 0x000fe20000400000 */
[----:B------:R-:W-:Y:S01]  /*3bf0*/  FADD R26, R26, R85 ;  /* 0x000000551a1a7221 */ /* 0x000fe20000000000 */
[----:B----4-:R-:W-:Y:S01]  /*3c00*/  @!P6 FMUL R78, R78, R78 ;  /* 0x0000004e4e4ee220 */ /* 0x010fe20000400000 */
[----:B------:R-:W-:Y:S01]  /*3c10*/  FADD R89, R50, R89 ;  /* 0x0000005932597221 */ /* 0x000fe20000000000 */
[----:B------:R-:W-:Y:S01]  /*3c20*/  FADD R0, R35, R66 ;  /* 0x0000004223007221 */ /* 0x000fe20000000000 */
[----:B------:R-:W-:Y:S01]  /*3c30*/  FADD R34, R43, R74 ;  /* 0x0000004a2b227221 */ /* 0x000fe20000000000 */
[----:B------:R-:W-:Y:S01]  /*3c40*/  FADD R73, R51, R78 ;  /* 0x0000004e33497221 */ /* 0x000fe20000000000 */
[----:B------:R-:W-:Y:S01]  /*3c50*/  FADD R89, R26, R89 ;  /* 0x000000591a597221 */ /* 0x000fe20000000000 */
[----:B------:R-:W-:Y:S01]  /*3c60*/  MOV R26, UR6 ;  /* 0x00000006001a7c02 */ /* 0x000fe20008000f00 */
[----:B-1----:R-:W-:Y:S01]  /*3c70*/  @!P4 FMUL R55, R55, R55 ;  /* 0x000000373737c220 */ /* 0x002fe20000400000 */
[----:B------:R-:W-:Y:S01]  /*3c80*/  FADD R0, R0, R73 ;  /* 0x0000004900007221 */ /* 0x000fe20000000000 */
[----:B------:R-:W-:Y:S01]  /*3c90*/  FADD R38, R38, R77 ;  /* 0x0000004d26267221 */ /* 0x000fe20000000000 */
[----:B------:R1:W-:Y:S01]  /*3ca0*/  SYNCS.ARRIVE.TRANS64.A1T0 RZ, [R26+UR4], RZ ;  /* 0x000000ff1aff79a7 */ /* 0x0003e20008100004 */
[----:B------:R-:W-:Y:S01]  /*3cb0*/  UIADD3 UR4, UR36, 0x1, URZ ;  /* 0x0000000124047890 */ /* 0x000fe2000fffe03f */
[----:B------:R-:W-:Y:S01]  /*3cc0*/  FADD R87, R88, R55 ;  /* 0x0000003758577221 */ /* 0x000fe20000000000 */
[----:B------:R-:W-:Y:S01]  /*3cd0*/  FADD R42, R42, R81 ;  /* 0x000000512a2a7221 */ /* 0x000fe20000000000 */
[----:B------:R-:W-:Y:S01]  /*3ce0*/  FADD R69, R46, R69 ;  /* 0x000000452e457221 */ /* 0x000fe20000000000 */
[----:B------:R-:W-:Y:S01]  /*3cf0*/  UISETP.NE.AND UP0, UPT, UR4, 0x5, UPT ;  /* 0x000000050400788c */ /* 0x000fe2000bf05270 */
[----:B------:R-:W-:Y:S01]  /*3d00*/  FADD R87, R34, R87 ;  /* 0x0000005722577221 */ /* 0x000fe20000000000 */
[----:B------:R-:W-:Y:S01]  /*3d10*/  FADD R3, R3, R30 ;  /* 0x0000001e03037221 */ /* 0x000fe20000000000 */
[----:B------:R-:W-:Y:S01]  /*3d20*/  FADD R91, R91, R94 ;  /* 0x0000005e5b5b7221 */ /* 0x000fe20000000000 */
[----:B------:R-:W-:Y:S01]  /*3d30*/  USEL UR6, URZ, 0x1, UP0 ;  /* 0x000000013f067887 */ /* 0x000fe20008000000 */
[----:B------:R-:W-:Y:S01]  /*3d40*/  FADD R92, R92, R93 ;  /* 0x0000005d5c5c7221 */ /* 0x000fe20000000000 */
[----:B------:R-:W-:Y:S01]  /*3d50*/  FADD R0, R0, R87 ;  /* 0x0000005700007221 */ /* 0x000fe20000000000 */
[----:B------:R-:W-:Y:S01]  /*3d60*/  FADD R38, R38, R69 ;  /* 0x0000004526267221 */ /* 0x000fe20000000000 */
[----:B------:R-:W-:Y:S01]  /*3d70*/  FADD R3, R42, R3 ;  /* 0x000000032a037221 */ /* 0x000fe20000000000 */
[----:B------:R-:W-:Y:S01]  /*3d80*/  FADD R89, R92, R89 ;  /* 0x000000595c597221 */ /* 0x000fe20000000000 */
[----:B------:R-:W-:Y:S01]  /*3d90*/  FADD R0, R91, R0 ;  /* 0x000000005b007221 */ /* 0x000fe20000000000 */
[----:B------:R-:W-:Y:S01]  /*3da0*/  USEL UR4, UR4, URZ, UP0 ;  /* 0x0000003f04047287 */ /* 0x000fe20008000000 */
[----:B------:R-:W-:Y:S01]  /*3db0*/  FADD R3, R38, R3 ;  /* 0x0000000326037221 */ /* 0x000fe20000000000 */
[----:B------:R-:W-:Y:S01]  /*3dc0*/  LOP3.LUT R18, R18, UR6, RZ, 0x3c, !PT ;  /* 0x0000000612127c12 */ /* 0x000fe2000f8e3cff */
[----:B------:R-:W-:Y:S01]  /*3dd0*/  FADD R0, R0, R89 ;  /* 0x0000005900007221 */ /* 0x000fe20000000000 */
[----:B------:R-:W-:-:S02]  /*3de0*/  F2FP.F16.F32.PACK_AB R38, R29, R12 ;  /* 0x0000000c1d26723e */ /* 0x000fc400000000ff */
[----:B------:R-:W-:Y:S02]  /*3df0*/  F2FP.F16.F32.PACK_AB R40, R40, R33 ;  /* 0x000000212828723e */ /* 0x000fe400000000ff */
[----:B------:R-:W-:Y:S02]  /*3e00*/  F2FP.F16.F32.PACK_AB R46, R48, R45 ;  /* 0x0000002d302e723e */ /* 0x000fe400000000ff */
[----:B------:R-:W-:Y:S02]  /*3e10*/  F2FP.F16.F32.PACK_AB R27, R68, R35 ;  /* 0x00000023441b723e */ /* 0x000fe400000000ff */
[----:B------:R-:W-:Y:S02]  /*3e20*/  F2FP.F16.F32.PACK_AB R42, R14, R37 ;  /* 0x000000250e2a723e */ /* 0x000fe400000000ff */
[----:B------:R-:W-:Y:S02]  /*3e30*/  F2FP.F16.F32.PACK_AB R44, R44, R41 ;  /* 0x000000292c2c723e */ /* 0x000fe400000000ff */
[----:B------:R-:W-:-:S02]  /*3e40*/  F2FP.F16.F32.PACK_AB R48, R52, R49 ;  /* 0x000000313430723e */ /* 0x000fc400000000ff */
[----:B------:R-:W-:Y:S02]  /*3e50*/  F2FP.F16.F32.PACK_AB R50, R56, R53 ;  /* 0x000000353832723e */ /* 0x000fe400000000ff */
[----:B------:R-:W-:Y:S02]  /*3e60*/  F2FP.F16.F32.PACK_AB R29, R72, R39 ;  /* 0x00000027481d723e */ /* 0x000fe400000000ff */
[----:B------:R-:W-:Y:S02]  /*3e70*/  F2FP.F16.F32.PACK_AB R31, R76, R43 ;  /* 0x0000002b4c1f723e */ /* 0x000fe400000000ff */
[----:B------:R-:W-:Y:S02]  /*3e80*/  F2FP.F16.F32.PACK_AB R33, R80, R47 ;  /* 0x0000002f5021723e */ /* 0x000fe400000000ff */
[----:B------:R-:W-:Y:S02]  /*3e90*/  F2FP.F16.F32.PACK_AB R35, R84, R51 ;  /* 0x000000335423723e */ /* 0x000fe400000000ff */
[----:B------:R-:W-:-:S02]  /*3ea0*/  F2FP.F16.F32.PACK_AB R24, R9, R24 ;  /* 0x000000180918723e */ /* 0x000fc400000000ff */
[----:B-1----:R-:W-:Y:S02]  /*3eb0*/  F2FP.F16.F32.PACK_AB R26, R11, R4 ;  /* 0x000000040b1a723e */ /* 0x002fe400000000ff */
        /* <DEDUP_REMOVED lines=12> */
[----:B------:R-:W-:Y:S01]  /*3f80*/  F2FP.F16.F32.PACK_AB R53, R83, R90 ;  /* 0x0000005a5335723e */ /* 0x000fe200000000ff */
[----:B------:R-:W-:Y:S06]  /*3f90*/  @!P0 BRA `(.L_x_21) ;  /* 0x0000000000048947 */ /* 0x000fec0003800000 */
[----:B------:R-:W-:Y:S01]  /*3fa0*/  BPT.TRAP 0x1 ;  /* 0x000000040000795c */ /* 0x000fe20000300000 */
.L_x_21:
[----:B------:R-:W-:Y:S01]  /*3fb0*/  ULEA UR6, UR4, UR37, 0x3 ;  /* 0x0000002504067291 */ /* 0x000fe2000f8e183f */
[----:B------:R-:W-:-:S08]  /*3fc0*/  SHF.L.U32 R4, R18, 0x1f, RZ ;  /* 0x0000001f12047819 */ /* 0x000fd000000006ff */
[----:B------:R-:W1:Y:S02]  /*3fd0*/  SYNCS.PHASECHK.TRANS64.TRYWAIT P1, [UR6+0x40400], R4 ;  /* 0x04040004ff0075a7 */ /* 0x000e640008020146 */
[----:B-1----:R-:W-:Y:S05]  /*3fe0*/  @!P1 BRA `(.L_x_22) ;  /* 0x000000d000049947 */ /* 0x002fea0003800000 */
.L_x_130:
[----:B------:R-:W-:Y:S01]  /*3ff0*/  UIMAD UR6, UR4, 0xa00, UR38 ;  /* 0x00000a00040678a4 */ /* 0x000fe2000f8e0226 */
[----:B------:R-:W-:Y:S01]  /*4000*/  WARPGROUP.ARRIVE ;  /* 0x00000000000079c5 */ /* 0x000fe20000000000 */
[----:B------:R-:W-:Y:S01]  /*4010*/  UMOV UR7, 0x80000020 ;  /* 0x8000002000077882 */ /* 0x000fe20000000000 */
[----:B------:R-:W-:Y:S01]  /*4020*/  UMOV UR11, 0x80000020 ;  /* 0x80000020000b7882 */ /* 0x000fe20000000000 */
[----:B------:R-:W-:Y:S01]  /*4030*/  UIADD3 UR10, UR6, 0x200, URZ ;  /* 0x00000200060a7890 */ /* 0x000fe2000fffe03f */
[----:B------:R-:W-:Y:S01]  /*4040*/  F2FP.F16.F32.PACK_AB R55, R86, R55 ;  /* 0x000000375637723e */ /* 0x000fe200000000ff */
[----:B------:R-:W-:Y:S02]  /*4050*/  UIADD3 UR14, UR6, 0x400, URZ ;  /* 0x00000400060e7890 */ /* 0x000fe4000fffe03f */
[----:B------:R-:W-:Y:S02]  /*4060*/  UIADD3 UR15, UR6, 0x600, URZ ;  /* 0x00000600060f7890 */ /* 0x000fe4000fffe03f */
[----:B------:R-:W-:Y:S01]  /*4070*/  HGMMA.64x32x16.F32 R152, R24, gdesc[UR4].tnspB, RZ, !UPT, gsb0 ;  /* 0x4060000418987df0 */ /* 0x000fe2000c0008ff */
[----:B------:R-:W-:-:S02]  /*4080*/  UIADD3 UR7, UR6, 0x800, URZ ;  /* 0x0000080006077890 */ /* 0x000fc4000fffe03f */
[----:B------:R-:W-:Y:S01]  /*4090*/  UIADD3 UR18, UR6, 0x840, URZ ;  /* 0x0000084006127890 */ /* 0x000fe2000fffe03f */
[----:B------:R-:W-:Y:S02]  /*40a0*/  WARPGROUP.DEPBAR.LE gsb0, 0x0 ;  /* 0x00008000000079c5 */ /* 0x000fe40000010000 */
[----:B------:R-:W-:-:S06]  /*40b0*/  WARPGROUP.ARRIVE ;  /* 0x00000000000079c5 */ /* 0x000fcc0000000000 */
[----:B------:R-:W-:Y:S01]  /*40c0*/  HGMMA.64x32x16.F32 R136, R24, gdesc[UR8].tnspB, RZ, !UPT, gsb0 ;  /* 0x4060000818887df0 */ /* 0x000fe2000c0008ff */
[----:B------:R-:W-:Y:S01]  /*40d0*/  UMOV UR10, UR14 ;  /* 0x0000000e000a7c82 */ /* 0x000fe20008000000 */
[----:B------:R-:W-:Y:S01]  /*40e0*/  UMOV UR11, 0x80000020 ;  /* 0x80000020000b7882 */ /* 0x000fe20000000000 */
        /* <DEDUP_REMOVED lines=16> */
[----:B------:R-:W-:Y:S01]  /*41f0*/  UIADD3 UR10, UR6, 0x40, URZ ;  /* 0x00000040060a7890 */ /* 0x000fe2000fffe03f */
[----:B------:R-:W-:Y:S01]  /*4200*/  UMOV UR11, 0x80000020 ;  /* 0x80000020000b7882 */ /* 0x000fe20000000000 */
[----:B------:R-:W-:Y:S02]  /*4210*/  WARPGROUP.DEPBAR.LE gsb0, 0x0 ;  /* 0x00008000000079c5 */ /* 0x000fe40000010000 */
[----:B------:R-:W-:-:S06]  /*4220*/  WARPGROUP.ARRIVE ;  /* 0x00000000000079c5 */ /* 0x000fcc0000000000 */
[----:B------:R-:W-:Y:S01]  /*4230*/  HGMMA.64x32x16.F32 R152, R28, gdesc[UR8].tnspB, R152, gsb0 ;  /* 0x406000081c987df0 */ /* 0x000fe20008000898 */
[----:B------:R-:W-:Y:S01]  /*4240*/  UMOV UR10, UR7 ;  /* 0x00000007000a7c82 */ /* 0x000fe20008000000 */
[----:B------:R-:W-:Y:S01]  /*4250*/  UMOV UR11, 0x80000020 ;  /* 0x80000020000b7882 */ /* 0x000fe20000000000 */
[----:B------:R-:W-:Y:S01]  /*4260*/  UIADD3 UR7, UR6, 0x280, URZ ;  /* 0x0000028006077890 */ /* 0x000fe2000fffe03f */
        /* <DEDUP_REMOVED lines=171> */
[----:B------:R-:W-:-:S03]  /*4d20*/  UIADD3 UR10, UR6, 0x9c0, URZ ;  /* 0x000009c0060a7890 */ /* 0x000fc6000fffe03f */
[----:B------:R-:W-:Y:S01]  /*4d30*/  UMOV UR6, UR14 ;  /* 0x0000000e00067c82 */ /* 0x000fe20008000000 */
[----:B------:R-:W-:Y:S02]  /*4d40*/  WARPGROUP.DEPBAR.LE gsb0, 0x0 ;  /* 0x00008000000079c5 */ /* 0x000fe40000010000 */
[----:B------:R-:W-:-:S06]  /*4d50*/  WARPGROUP.ARRIVE ;  /* 0x00000000000079c5 */ /* 0x000fcc0000000000 */
[----:B------:R-:W-:Y:S01]  /*4d60*/  HGMMA.64x32x16.F32 R136, R52, gdesc[UR4].tnspB, R136, gsb0 ;  /* 0x4060000434887df0 */ /* 0x000fe20008000888 */
[----:B------:R-:W-:Y:S01]  /*4d70*/  UMOV UR6, UR15 ;  /* 0x0000000f00067c82 */ /* 0x000fe20008000000 */
[----:B------:R-:W-:Y:S01]  /*4d80*/  UMOV UR7, 0x80000020 ;  /* 0x8000002000077882 */ /* 0x000fe20000000000 */
        /* <DEDUP_REMOVED lines=12> */
[----:B------:R-:W-:Y:S03]  /*4e50*/  HGMMA.64x32x16.F32 R88, R52, gdesc[UR4].tnspB, R88, gsb0 ;  /* 0x4060000434587df0 */ /* 0x000fe60008000858 */
[----:B------:R-:W-:Y:S02]  /*4e60*/  WARPGROUP.DEPBAR.LE gsb0, 0x0 ;  /* 0x00008000000079c5 */ /* 0x000fe40000010000 */
[----:B------:R-:W-:Y:S05]  /*4e70*/  @!P0 BRA `(.L_x_23) ;  /* 0x0000000000048947 */ /* 0x000fea0003800000 */
[----:B------:R-:W-:Y:S01]  /*4e80*/  BPT.TRAP 0x1 ;  /* 0x000000040000795c */ /* 0x000fe20000300000 */
.L_x_23:
[----:B------:R-:W-:Y:S02]  /*4e90*/  UISETP.GT.U32.AND UP0, UPT, UR61, 0x1, UPT ;  /* 0x000000013d00788c */ /* 0x000fe4000bf04070 */
[----:B------:R-:W-:-:S04]  /*4ea0*/  UIADD3 UR5, UR5, 0x40428, URZ ;  /* 0x0004042805057890 */ /* 0x000fc8000fffe03f */
[----:B------:R-:W-:Y:S01]  /*4eb0*/  PLOP3.LUT P1, PT, PT, PT, UP0, 0x80, 0x0 ;  /* 0x000000000000781c */ /* 0x000fe20003f2f008 */
[----:B------:R-:W-:-:S09]  /*4ec0*/  UPRMT UR5, URZ, 0x654, UR5 ;  /* 0x000006543f057896 */ /* 0x000fd20008000005 */
[----:B------:R-:W-:Y:S03]  /*4ed0*/  SYNCS.ARRIVE.TRANS64.RED.A1T0 RZ, [UR5], RZ ;  /* 0x000000ffffff79a7 */ /* 0x000fe60008100405 */
[----:B------:R-:W-:Y:S05]  /*4ee0*/  @P1 BRA `(.L_x_24) ;  /* 0x0000000000041947 */ /* 0x000fea0003800000 */
[----:B------:R-:W-:Y:S01]  /*4ef0*/  BPT.TRAP 0x1 ;  /* 0x000000040000795c */ /* 0x000fe20000300000 */
.L_x_24:
[----:B------:R-:W-:Y:S01]  /*4f00*/  UIADD3 UR36, UR4, 0x1, URZ ;  /* 0x0000000104247890 */ /* 0x000fe2000fffe03f */
[C---:B------:R-:W-:Y:S02]  /*4f10*/  ISETP.GE.AND P2, PT, R7.reuse, 0x101, PT ;  /* 0x000001010700780c */ /* 0x040fe40003f46270 */
[----:B-1----:R-:W-:Y:S01]  /*4f20*/  IADD3 R4, R7, 0x7f, RZ ;  /* 0x0000007f07047810 */ /* 0x002fe20007ffe0ff */
[----:B------:R-:W-:Y:S01]  /*4f30*/  UISETP.NE.AND UP0, UPT, UR36, 0x5, UPT ;  /* 0x000000052400788c */ /* 0x000fe2000bf05270 */
[----:B------:R-:W-:Y:S02]  /*4f40*/  IADD3 R8, R22, 0x80, RZ ;  /* 0x0000008016087810 */ /* 0x000fe40007ffe0ff */
[----:B------:R-:W-:Y:S01]  /*4f50*/  SHF.R.S32.HI R7, RZ, 0x1f, R4 ;  /* 0x0000001fff077819 */ /* 0x000fe20000011404 */
[----:B------:R-:W-:Y:S02]  /*4f60*/  USEL UR5, URZ, 0x1, UP0 ;  /* 0x000000013f057887 */ /* 0x000fe40008000000 */
[----:B------:R-:W-:Y:S01]  /*4f70*/  USEL UR36, UR36, URZ, UP0 ;  /* 0x0000003f24247287 */ /* 0x000fe20008000000 */
[----:B------:R-:W-:-:S02]  /*4f80*/  LEA.HI R7, R7, R4, RZ, 0x7 ;  /* 0x0000000407077211 */ /* 0x000fc400078f38ff */
[----:B------:R-:W-:Y:S02]  /*4f90*/  MOV R4, R8 ;  /* 0x0000000800047202 */ /* 0x000fe40000000f00 */
[----:B------:R-:W-:Y:S02]  /*4fa0*/  LOP3.LUT R18, R18, UR5, RZ, 0x3c, !PT ;  /* 0x0000000512127c12 */ /* 0x000fe4000f8e3cff */
[----:B------:R-:W-:Y:S01]  /*4fb0*/  LEA.HI.SX32 R7, R7, 0xffffffff, 0x19 ;  /* 0xffffffff07077811 */ /* 0x000fe200078fcaff */
[----:B------:R-:W-:Y:S06]  /*4fc0*/  @!P2 BRA `(.L_x_25) ;  /* 0x000000380080a947 */ /* 0x000fec0003800000 */
[----:B------:R-:W-:Y:S01]  /*4fd0*/  MOV R4, R8 ;  /* 0x0000000800047202 */ /* 0x000fe20000000f00 */
[----:B------:R-:W-:Y:S01]  /*4fe0*/  IMAD.MOV.U32 R9, RZ, RZ, R5 ;  /* 0x000000ffff097224 */ /* 0x000fe200078e0005 */
[----:B------:R-:W-:Y:S01]  /*4ff0*/  MOV R11, R6 ;  /* 0x00000006000b7202 */ /* 0x000fe20000000f00 */
[----:B------:R-:W-:-:S06]  /*5000*/  ULDC UR5, c[0x0][0x604] ;  /* 0x0001810000057ab9 */ /* 0x000fcc0000000800 */
.L_x_36:
[----:B-1----:R-:W-:Y:S05]  /*5010*/  @!P0 BRA `(.L_x_26) ;  /* 0x0000000000048947 */ /* 0x002fea0003800000 */
[----:B------:R-:W-:Y:S01]  /*5020*/  BPT.TRAP 0x1 ;  /* 0x000000040000795c */ /* 0x000fe20000300000 */
.L_x_26:
[----:B------:R-:W-:Y:S01]  /*5030*/  ULEA UR6, UR36, UR37, 0x3 ;  /* 0x0000002524067291 */ /* 0x000fe2000f8e183f */
[----:B------:R-:W-:-:S08]  /*5040*/  SHF.L.U32 R5, R18, 0x1f, RZ ;  /* 0x0000001f12057819 */ /* 0x000fd000000006ff */
[----:B------:R-:W1:Y:S02]  /*5050*/  SYNCS.PHASECHK.TRANS64.TRYWAIT P2, [UR6+0x40400], R5 ;  /* 0x04040005ff0075a7 */ /* 0x000e640008040146 */
[----:B-1----:R-:W-:Y:S05]  /*5060*/  @!P2 BRA `(.L_x_27) ;  /* 0x000000bc00fca947 */ /* 0x002fea0003800000 */
.L_x_131:
[----:B------:R-:W-:Y:S01]  /*5070*/  UIMAD UR6, UR36, 0xa00, UR39 ;  /* 0x00000a00240678a4 */ /* 0x000fe2000f8e0227 */
[----:B------:R-:W-:Y:S01]  /*5080*/  WARPGROUP.ARRIVE ;  /* 0x00000000000079c5 */ /* 0x000fe20000000000 */
[----:B------:R-:W-:Y:S01]  /*5090*/  UMOV UR51, 0x80000020 ;  /* 0x8000002000337882 */ /* 0x000fe20000000000 */
[----:B------:R-:W-:Y:S01]  /*50a0*/  UMOV UR11, 0x80000020 ;  /* 0x80000020000b7882 */ /* 0x000fe20000000000 */
[----:B------:R-:W-:Y:S02]  /*50b0*/  UIADD3 UR10, UR6, 0x2, URZ ;  /* 0x00000002060a7890 */ /* 0x000fe4000fffe03f */
[----:B------:R-:W-:Y:S02]  /*50c0*/  UIADD3 UR14, UR6, 0x200, URZ ;  /* 0x00000200060e7890 */ /* 0x000fe4000fffe03f */
[----:B------:R-:W-:Y:S01]  /*50d0*/  UMOV UR50, UR6 ;  /* 0x0000000600327c82 */ /* 0x000fe20008000000 */
[----:B------:R-:W-:Y:S01]  /*50e0*/  UMOV UR15, 0x80000020 ;  /* 0x80000020000f7882 */ /* 0x000fe20000000000 */
[----:B------:R-:W-:Y:S01]  /*50f0*/  HGMMA.64x128x16.F32 R24, gdesc[UR48], RZ, !UPT, gsb0 ;  /* 0x01e00000301879f0 */ /* 0x000fe2000c0008ff */
[----:B------:R-:W-:Y:S01]  /*5100*/  UIADD3 UR18, UR6, 0x202, URZ ;  /* 0x0000020206127890 */ /* 0x000fe2000fffe03f */
[----:B------:R-:W-:Y:S01]  /*5110*/  UMOV UR19, 0x80000020 ;  /* 0x8000002000137882 */ /* 0x000fe20000000000 */
        /* <DEDUP_REMOVED lines=12> */
[----:B------:R-:W-:-:S04]  /*51e0*/  UIADD3 UR6, UR36, 0x1, URZ ;  /* 0x0000000124067890 */ /* 0x000fc8000fffe03f */
[----:B------:R-:W-:-:S04]  /*51f0*/  UISETP.NE.AND UP0, UPT, UR6, 0x5, UPT ;  /* 0x000000050600788c */ /* 0x000fc8000bf05270 */
[----:B------:R-:W-:Y:S02]  /*5200*/  USEL UR7, URZ, 0x1, UP0 ;  /* 0x000000013f077887 */ /* 0x000fe40008000000 */
[----:B------:R-:W-:-:S04]  /*5210*/  USEL UR6, UR6, URZ, UP0 ;  /* 0x0000003f06067287 */ /* 0x000fc80008000000 */
[----:B------:R-:W-:Y:S01]  /*5220*/  LOP3.LUT R18, R18, UR7, RZ, 0x3c, !PT ;  /* 0x0000000712127c12 */ /* 0x000fe2000f8e3cff */
[----:B------:R-:W-:Y:S02]  /*5230*/  WARPGROUP.DEPBAR.LE gsb0, 0x0 ;  /* 0x00008000000079c5 */ /* 0x000fe40000010000 */
        /* <DEDUP_REMOVED lines=27> */
[----:B------:R-:W-:Y:S05]  /*53f0*/  @!P0 BRA `(.L_x_28) ;  /* 0x0000000000048947 */ /* 0x000fea0003800000 */
[----:B------:R-:W-:Y:S01]  /*5400*/  BPT.TRAP 0x1 ;  /* 0x000000040000795c */ /* 0x000fe20000300000 */
.L_x_28:
[----:B-1----:R-:W-:Y:S01]  /*5410*/  FMNMX R6, R24, R9, !PT ;  /* 0x0000000918067209 */ /* 0x002fe20007800000 */
[----:B------:R-:W-:Y:S01]  /*5420*/  ULEA UR7, UR6, UR37, 0x3 ;  /* 0x0000002506077291 */ /* 0x000fe2000f8e183f */
[----:B------:R-:W-:Y:S02]  /*5430*/  FMNMX R12, R26, R11, !PT ;  /* 0x0000000b1a0c7209 */ /* 0x000fe40007800000 */
[----:B------:R-:W-:Y:S02]  /*5440*/  FMNMX R5, R25, R6, !PT ;  /* 0x0000000619057209 */ /* 0x000fe40007800000 */
[----:B------:R-:W-:Y:S02]  /*5450*/  FMNMX R13, R27, R12, !PT ;  /* 0x0000000c1b0d7209 */ /* 0x000fe40007800000 */
[----:B------:R-:W-:Y:S02]  /*5460*/  FMNMX R6, R28, R5, !PT ;  /* 0x000000051c067209 */ /* 0x000fe40007800000 */
[----:B------:R-:W-:-:S02]  /*5470*/  FMNMX R12, R30, R13, !PT ;  /* 0x0000000d1e0c7209 */ /* 0x000fc40007800000 */
[----:B------:R-:W-:Y:S02]  /*5480*/  FMNMX R5, R29, R6, !PT ;  /* 0x000000061d057209 */ /* 0x000fe40007800000 */
[----:B------:R-:W-:Y:S02]  /*5490*/  FMNMX R15, R31, R12, !PT ;  /* 0x0000000c1f0f7209 */ /* 0x000fe40007800000 */
[----:B------:R-:W-:-:S04]  /*54a0*/  FMNMX R6, R32, R5, !PT ;  /* 0x0000000520067209 */ /* 0x000fc80007800000 */
        /* <DEDUP_REMOVED lines=26> */
[----:B------:R-:W-:-:S05]  /*5650*/  FMNMX R6, R85, R6, !PT ;  /* 0x0000000655067209 */ /* 0x000fca0007800000 */
[----:B------:R-:W1:Y:S02]  /*5660*/  SHFL.BFLY PT, R5, R6, 0x1, 0x1f ;  /* 0x0c201f0006057f89 */ /* 0x000e6400000e0000 */
[----:B-1----:R-:W-:Y:S02]  /*5670*/  FMNMX R10, R6, R5, !PT ;  /* 0x00000005060a7209 */ /* 0x002fe40007800000 */
[----:B------:R-:W-:-:S03]  /*5680*/  FMNMX R6, R34, R15, !PT ;  /* 0x0000000f22067209 */ /* 0x000fc60007800000 */
[----:B------:R-:W1:Y:S01]  /*5690*/  SHFL.BFLY PT, R5, R10, 0x2, 0x1f ;  /* 0x0c401f000a057f89 */ /* 0x000e6200000e0000 */
[----:B------:R-:W-:-:S04]  /*56a0*/  FMNMX R21, R35, R6, !PT ;  /* 0x0000000623157209 */ /* 0x000fc80007800000 */
[----:B------:R-:W-:-:S04]  /*56b0*/  FMNMX R6, R38, R21, !PT ;  /* 0x0000001526067209 */ /* 0x000fc80007800000 */
[----:B------:R-:W-:-:S04]  /*56c0*/  FMNMX R21, R39, R6, !PT ;  /* 0x0000000627157209 */ /* 0x000fc80007800000 */
[----:B------:R-:W-:-:S04]  /*56d0*/  FMNMX R6, R42, R21, !PT ;  /* 0x000000152a067209 */ /* 0x000fc80007800000 */
[----:B------:R-:W-:-:S04]  /*56e0*/  FMNMX R23, R43, R6, !PT ;  /* 0x000000062b177209 */ /* 0x000fc80007800000 */
[----:B------:R-:W-:Y:S02]  /*56f0*/  FMNMX R6, R46, R23, !PT ;  /* 0x000000172e067209 */ /* 0x000fe40007800000 */
[----:B-1----:R-:W-:-:S04]  /*5700*/  FMNMX R5, R10, R5, !PT ;  /* 0x000000050a057209 */ /* 0x002fc80007800000 */
[----:B------:R-:W-:-:S04]  /*5710*/  FSETP.NEU.AND P2, PT, R5, -INF , PT ;  /* 0xff8000000500780b */ /* 0x000fc80003f4d000 */
[----:B------:R-:W-:-:S05]  /*5720*/  FSEL R8, R5, RZ, P2 ;  /* 0x000000ff05087208 */ /* 0x000fca0001000000 */
[----:B------:R-:W-:-:S04]  /*5730*/  FMUL R168, R8, UR5 ;  /* 0x0000000508a87c20 */ /* 0x000fc80008400000 */
[--C-:B------:R-:W-:Y:S01]  /*5740*/  FFMA R24, R24, UR5, -R168.reuse ;  /* 0x0000000518187c23 */ /* 0x100fe200080008a8 */
[--C-:B------:R-:W-:Y:S01]  /*5750*/  FFMA R13, R25, UR5, -R168.reuse ;  /* 0x00000005190d7c23 */ /* 0x100fe200080008a8 */
[--C-:B------:R-:W-:Y:S01]  /*5760*/  FFMA R10, R28, UR5, -R168.reuse ;  /* 0x000000051c0a7c23 */ /* 0x100fe200080008a8 */
[--C-:B------:R-:W-:Y:S01]  /*5770*/  FFMA R21, R33, UR5, -R168.reuse ;  /* 0x0000000521157c23 */ /* 0x100fe200080008a8 */
[--C-:B------:R-:W-:Y:S01]  /*5780*/  FFMA R15, R29, UR5, -R168.reuse ;  /* 0x000000051d0f7c23 */ /* 0x100fe200080008a8 */
[----:B------:R-:W-:Y:S01]  /*5790*/  FSETP.GEU.AND P6, PT, R24, -126, PT ;  /* 0xc2fc00001800780b */ /* 0x000fe20003fce000 */
        /* <DEDUP_REMOVED lines=9> */
[--C-:B------:R-:W-:Y:S01]  /*5830*/  FFMA R37, R45, UR5, -R168.reuse ;  /* 0x000000052d257c23 */ /* 0x100fe200080008a8 */
[--C-:B------:R-:W-:Y:S01]  /*5840*/  FFMA R33, R41, UR5, -R168.reuse ;  /* 0x0000000529217c23 */ /* 0x100fe200080008a8 */
[----:B------:R-:W-:Y:S01]  /*5850*/  FMNMX R25, R47, R6, !PT ;  /* 0x000000062f197209 */ /* 0x000fe20007800000 */
[----:B------:R-:W-:Y:S01]  /*5860*/  @!P6 FMUL R24, R24, 0.5 ;  /* 0x3f0000001818e820 */ /* 0x000fe20000400000 */
[--C-:B------:R-:W-:Y:S01]  /*5870*/  FFMA R36, R48, UR5, -R168.reuse ;  /* 0x0000000530247c23 */ /* 0x100fe200080008a8 */
[----:B------:R-:W-:Y:S01]  /*5880*/  @!P3 FMUL R13, R13, 0.5 ;  /* 0x3f0000000d0db820 */ /* 0x000fe20000400000 */
[----:B------:R-:W-:Y:S01]  /*5890*/  FMNMX R6, R50, R25, !PT ;  /* 0x0000001932067209 */ /* 0x000fe20007800000 */
[----:B------:R-:W-:Y:S01]  /*58a0*/  @!P4 FMUL R10, R10, 0.5 ;  /* 0x3f0000000a0ac820 */ /* 0x000fe20000400000 */
[--C-:B------:R-:W-:Y:S01]  /*58b0*/  FFMA R45, R53, UR5, -R168.reuse ;  /* 0x00000005352d7c23 */ /* 0x100fe200080008a8 */
[----:B------:R-:W1:Y:S01]  /*58c0*/  MUFU.EX2 R24, R24 ;  /* 0x0000001800187308 */ /* 0x000e620000000800 */
[----:B------:R-:W-:Y:S01]  /*58d0*/  @!P5 FMUL R15, R15, 0.5 ;  /* 0x3f0000000f0fd820 */ /* 0x000fe20000400000 */
[----:B------:R-:W-:Y:S01]  /*58e0*/  @!P2 FMUL R28, R28, 0.5 ;  /* 0x3f0000001c1ca820 */ /* 0x000fe20000400000 */
[----:B------:R-:W-:Y:S01]  /*58f0*/  FMNMX R25, R51, R6, !PT ;  /* 0x0000000633197209 */ /* 0x000fe20007800000 */
[--C-:B------:R-:W-:Y:S01]  /*5900*/  FFMA R41, R49, UR5, -R168.reuse ;  /* 0x0000000531297c23 */ /* 0x100fe200080008a8 */
[--C-:B------:R-:W-:Y:S01]  /*5910*/  FFMA R49, R56, UR5, -R168.reuse ;  /* 0x0000000538317c23 */ /* 0x100fe200080008a8 */
[--C-:B------:R-:W-:Y:S01]  /*5920*/  FFMA R20, R52, UR5, -R168.reuse ;  /* 0x0000000534147c23 */ /* 0x100fe200080008a8 */
[----:B------:R-:W-:Y:S01]  /*5930*/  FMNMX R6, R54, R25, !PT ;  /* 0x0000001936067209 */ /* 0x000fe20007800000 */
[----:B------:R-:W2:Y:S01]  /*5940*/  MUFU.EX2 R13, R13 ;  /* 0x0000000d000d7308 */ /* 0x000ea20000000800 */
[--C-:B------:R-:W-:Y:S01]  /*5950*/  FFMA R40, R57, UR5, -R168.reuse ;  /* 0x0000000539287c23 */ /* 0x100fe200080008a8 */
[--C-:B------:R-:W-:Y:S01]  /*5960*/  FFMA R57, R64, UR5, -R168.reuse ;  /* 0x0000000540397c23 */ /* 0x100fe200080008a8 */
[----:B------:R-:W-:Y:S01]  /*5970*/  FMNMX R25, R55, R6, !PT ;  /* 0x0000000637197209 */ /* 0x000fe20007800000 */
[--C-:B------:R-:W-:Y:S01]  /*5980*/  FFMA R53, R60, UR5, -R168.reuse ;  /* 0x000000053c357c23 */ /* 0x100fe200080008a8 */
[--C-:B------:R-:W-:Y:S01]  /*5990*/  FFMA R48, R65, UR5, -R168.reuse ;  /* 0x0000000541307c23 */ /* 0x100fe200080008a8 */
[--C-:B------:R-:W-:Y:S01]  /*59a0*/  FFMA R44, R61, UR5, -R168.reuse ;  /* 0x000000053d2c7c23 */ /* 0x100fe200080008a8 */
        /* <DEDUP_REMOVED lines=9> */
[----:B------:R-:W1:Y:S01]  /*5a40*/  MUFU.EX2 R15, R15 ;  /* 0x0000000f000f7308 */ /* 0x000e620000000800 */
[----:B--2---:R-:W-:Y:S01]  /*5a50*/  @!P3 FMUL R13, R13, R13 ;  /* 0x0000000d0d0db220 */ /* 0x004fe20000400000 */
[----:B------:R-:W-:Y:S01]  /*5a60*/  FSETP.GEU.AND P3, PT, R12, -126, PT ;  /* 0xc2fc00000c00780b */ /* 0x000fe20003f6e000 */
[--C-:B------:R-:W-:Y:S01]  /*5a70*/  FFMA R65, R72, UR5, -R168.reuse ;  /* 0x0000000548417c23 */ /* 0x100fe200080008a8 */
[----:B------:R-:W-:Y:S01]  /*5a80*/  FMNMX R6, R62, R25, !PT ;  /* 0x000000193e067209 */ /* 0x000fe20007800000 */
[--C-:B------:R-:W-:Y:S01]  /*5a90*/  FFMA R60, R77, UR5, -R168.reuse ;  /* 0x000000054d3c7c23 */ /* 0x100fe200080008a8 */
[--C-:B------:R-:W-:Y:S01]  /*5aa0*/  FFMA R64, R81, UR5, -R168.reuse ;  /* 0x0000000551407c23 */ /* 0x100fe200080008a8 */
[----:B------:R-:W-:Y:S01]  /*5ab0*/  @!P6 FMUL R21, R21, 0.5 ;  /* 0x3f0000001515e820 */ /* 0x000fe20000400000 */
[----:B------:R-:W2:Y:S01]  /*5ac0*/  MUFU.EX2 R28, R28 ;  /* 0x0000001c001c7308 */ /* 0x000ea20000000800 */
[----:B---3--:R-:W-:Y:S01]  /*5ad0*/  @!P4 FMUL R10, R10, R10 ;  /* 0x0000000a0a0ac220 */ /* 0x008fe20000400000 */
[----:B------:R-:W-:Y:S01]  /*5ae0*/  FSETP.GEU.AND P4, PT, R23, -126, PT ;  /* 0xc2fc00001700780b */ /* 0x000fe20003f8e000 */
[--C-:B------:R-:W-:Y:S01]  /*5af0*/  FFMA R73, R80, UR5, -R168.reuse ;  /* 0x0000000550497c23 */ /* 0x100fe200080008a8 */
[----:B------:R-:W-:Y:S01]  /*5b00*/  FMNMX R25, R63, R6, !PT ;  /* 0x000000063f197209 */ /* 0x000fe20007800000 */
[--C-:B------:R-:W-:Y:S01]  /*5b10*/  FFMA R68, R85, UR5, -R168.reuse ;  /* 0x0000000555447c23 */ /* 0x100fe200080008a8 */
[----:B------:R-:W-:Y:S01]  /*5b20*/  FFMA R77, R84, UR5, -R168 ;  /* 0x00000005544d7c23 */ /* 0x000fe200080008a8 */
[----:B------:R-:W-:Y:S01]  /*5b30*/  @!P3 FMUL R12, R12, 0.5 ;  /* 0x3f0000000c0cb820 */ /* 0x000fe20000400000 */
[----:B------:R-:W3:Y:S01]  /*5b40*/  MUFU.EX2 R21, R21 ;  /* 0x0000001500157308 */ /* 0x000ee20000000800 */
[----:B-1----:R-:W-:Y:S01]  /*5b50*/  @!P5 FMUL R15, R15, R15 ;  /* 0x0000000f0f0fd220 */ /* 0x002fe20000400000 */
[----:B------:R-:W-:-:S02]  /*5b60*/  FSETP.GEU.AND P5, PT, R32, -126, PT ;  /* 0xc2fc00002000780b */ /* 0x000fc40003fae000 */
[----:B------:R-:W-:-:S03]  /*5b70*/  FMNMX R6, R66, R25, !PT ;  /* 0x0000001942067209 */ /* 0x000fc60007800000 */
[----:B------:R-:W-:Y:S01]  /*5b80*/  @!P4 FMUL R23, R23, 0.5 ;  /* 0x3f0000001717c820 */ /* 0x000fe20000400000 */
[----:B------:R-:W1:Y:S01]  /*5b90*/  MUFU.EX2 R12, R12 ;  /* 0x0000000c000c7308 */ /* 0x000e620000000800 */
[----:B--2---:R-:W-:Y:S01]  /*5ba0*/  @!P2 FMUL R28, R28, R28 ;  /* 0x0000001c1c1ca220 */ /* 0x004fe20000400000 */
[----:B------:R-:W-:Y:S02]  /*5bb0*/  FSETP.GEU.AND P2, PT, R33, -126, PT ;  /* 0xc2fc00002100780b */ /* 0x000fe40003f4e000 */
[----:B------:R-:W-:-:S03]  /*5bc0*/  FMNMX R25, R67, R6, !PT ;  /* 0x0000000643197209 */ /* 0x000fc60007800000 */
[----:B------:R-:W-:Y:S01]  /*5bd0*/  @!P5 FMUL R32, R32, 0.5 ;  /* 0x3f0000002020d820 */ /* 0x000fe20000400000 */
[----:B------:R-:W2:Y:S01]  /*5be0*/  MUFU.EX2 R23, R23 ;  /* 0x0000001700177308 */ /* 0x000ea20000000800 */
[----:B---3--:R-:W-:Y:S01]  /*5bf0*/  @!P6 FMUL R21, R21, R21 ;  /* 0x000000151515e220 */ /* 0x008fe20000400000 */
[----:B------:R-:W-:Y:S02]  /*5c00*/  FSETP.GEU.AND P6, PT, R14, -126, PT ;  /* 0xc2fc00000e00780b */ /* 0x000fe40003fce000 */
[----:B------:R-:W-:-:S03]  /*5c10*/  FMNMX R6, R70, R25, !PT ;  /* 0x0000001946067209 */ /* 0x000fc60007800000 */
[----:B------:R-:W-:Y:S01]  /*5c20*/  @!P2 FMUL R33, R33, 0.5 ;  /* 0x3f0000002121a820 */ /* 0x000fe20000400000 */
[----:B------:R-:W3:Y:S01]  /*5c30*/  MUFU.EX2 R32, R32 ;  /* 0x0000002000207308 */ /* 0x000ee20000000800 */
[----:B-1----:R-:W-:Y:S01]  /*5c40*/  @!P3 FMUL R12, R12, R12 ;  /* 0x0000000c0c0cb220 */ /* 0x002fe20000400000 */
[----:B------:R-:W-:Y:S02]  /*5c50*/  FSETP.GEU.AND P3, PT, R37, -126, PT ;  /* 0xc2fc00002500780b */ /* 0x000fe40003f6e000 */
        /* <DEDUP_REMOVED lines=44> */
[----:B------:R-:W-:Y:S01]  /*5f20*/  FSETP.GEU.AND P6, PT, R57, -126, PT ;  /* 0xc2fc00003900780b */ /* 0x000fe20003fce000 */
[----:B------:R-:W1:Y:S04]  /*5f30*/  SHFL.BFLY PT, R25, R6, 0x1, 0x1f ;  /* 0x0c201f0006197f89 */ /* 0x000e6800000e0000 */
[----:B------:R-:W-:Y:S01]  /*5f40*/  @!P2 FMUL R44, R44, 0.5 ;  /* 0x3f0000002c2ca820 */ /* 0x000fe20000400000 */
[----:B------:R-:W4:Y:S01]  /*5f50*/  MUFU.EX2 R53, R53 ;  /* 0x0000003500357308 */ /* 0x000f220000000800 */
[----:B--2---:R-:W-:Y:S01]  /*5f60*/  @!P3 FMUL R49, R49, R49 ;  /* 0x000000313131b220 */ /* 0x004fe20000400000 */
[----:B------:R-:W-:-:S05]  /*5f70*/  FSETP.GEU.AND P3, PT, R48, -126, PT ;  /* 0xc2fc00003000780b */ /* 0x000fca0003f6e000 */
[----:B------:R-:W-:Y:S01]  /*5f80*/  @!P6 FMUL R57, R57, 0.5 ;  /* 0x3f0000003939e820 */ /* 0x000fe20000400000 */
[----:B------:R-:W2:Y:S01]  /*5f90*/  MUFU.EX2 R44, R44 ;  /* 0x0000002c002c7308 */ /* 0x000ea20000000800 */
[----:B---3--:R-:W-:Y:S01]  /*5fa0*/  @!P4 FMUL R40, R40, R40 ;  /* 0x000000282828c220 */ /* 0x008fe20000400000 */
[----:B------:R-:W-:-:S05]  /*5fb0*/  FSETP.GEU.AND P4, PT, R61, -126, PT ;  /* 0xc2fc00003d00780b */ /* 0x000fca0003f8e000 */
        /* <DEDUP_REMOVED lines=30> */
[----:B------:R-:W-:-:S04]  /*61a0*/  FSETP.NEU.AND P2, PT, R6, -INF , PT ;  /* 0xff8000000600780b */ /* 0x000fc80003f4d000 */
[----:B------:R-:W-:Y:S01]  /*61b0*/  FSEL R76, R6, RZ, P2 ;  /* 0x000000ff064c7208 */ /* 0x000fe20001000000 */
[----:B------:R-:W-:Y:S01]  /*61c0*/  @!P5 FMUL R73, R73, 0.5 ;  /* 0x3f0000004949d820 */ /* 0x000fe20000400000 */
[----:B------:R-:W1:Y:S01]  /*61d0*/  MUFU.EX2 R60, R60 ;  /* 0x0000003c003c7308 */ /* 0x000e620000000800 */
[----:B--2---:R-:W-:Y:S01]  /*61e0*/  @!P6 FMUL R56, R56, R56 ;  /* 0x000000383838e220 */ /* 0x004fe20000400000 */
[----:B------:R-:W-:Y:S01]  /*61f0*/  FSETP.GEU.AND P6, PT, R64, -126, PT ;  /* 0xc2fc00004000780b */ /* 0x000fe20003fce000 */
[C---:B------:R-:W-:Y:S01]  /*6200*/  FMUL R80, R76.reuse, UR5 ;  /* 0x000000054c507c20 */ /* 0x040fe20008400000 */
[----:B------:R-:W-:Y:S01]  /*6210*/  FSETP.GEU.AND P2, PT, R77, -126, PT ;  /* 0xc2fc00004d00780b */ /* 0x000fe20003f4e000 */
[----:B------:R-:W-:Y:S01]  /*6220*/  FADD R170, -R76, R11 ;  /* 0x0000000b4caa7221 */ /* 0x000fe20000000100 */
[----:B------:R-:W-:Y:S01]  /*6230*/  FADD R76, R32, R65 ;  /* 0x00000041204c7221 */ /* 0x000fe20000000000 */
[--C-:B------:R-:W-:Y:S01]  /*6240*/  FFMA R25, R26, UR5, -R80.reuse ;  /* 0x000000051a197c23 */ /* 0x100fe20008000850 */
[----:B------:R-:W2:Y:S01]  /*6250*/  MUFU.EX2 R73, R73 ;  /* 0x0000004900497308 */ /* 0x000ea20000000800 */
[----:B---3--:R-:W-:Y:S01]  /*6260*/  @!P3 FMUL R69, R69, R69 ;  /* 0x000000454545b220 */ /* 0x008fe20000400000 */
[----:B------:R-:W-:Y:S01]  /*6270*/  FSETP.GEU.AND P3, PT, R68, -126, PT ;  /* 0xc2fc00004400780b */ /* 0x000fe20003f6e000 */
[--C-:B------:R-:W-:Y:S01]  /*6280*/  FFMA R26, R27, UR5, -R80.reuse ;  /* 0x000000051b1a7c23 */ /* 0x100fe20008000850 */
[--C-:B------:R-:W-:Y:S01]  /*6290*/  FFMA R27, R30, UR5, -R80.reuse ;  /* 0x000000051e1b7c23 */ /* 0x100fe20008000850 */
[--C-:B------:R-:W-:Y:S01]  /*62a0*/  FFMA R29, R34, UR5, -R80.reuse ;  /* 0x00000005221d7c23 */ /* 0x100fe20008000850 */
[--C-:B------:R-:W-:Y:S01]  /*62b0*/  FFMA R31, R31, UR5, -R80.reuse ;  /* 0x000000051f1f7c23 */ /* 0x100fe20008000850 */
[----:B------:R-:W-:Y:S01]  /*62c0*/  @!P6 FMUL R64, R64, 0.5 ;  /* 0x3f0000004040e820 */ /* 0x000fe20000400000 */
[--C-:B------:R-:W-:Y:S01]  /*62d0*/  FFMA R35, R35, UR5, -R80.reuse ;  /* 0x0000000523237c23 */ /* 0x100fe20008000850 */
[----:B-1----:R-:W-:Y:S01]  /*62e0*/  @!P4 FMUL R60, R60, R60 ;  /* 0x0000003c3c3cc220 */ /* 0x002fe20000400000 */
[----:B------:R-:W-:Y:S01]  /*62f0*/  FSETP.GEU.AND P4, PT, R25, -126, PT ;  /* 0xc2fc00001900780b */ /* 0x000fe20003f8e000 */
[----:B------:R-:W-:Y:S01]  /*6300*/  @!P2 FMUL R77, R77, 0.5 ;  /* 0x3f0000004d4da820 */ /* 0x000fe20000400000 */
[--C-:B------:R-:W-:Y:S01]  /*6310*/  FFMA R39, R39, UR5, -R80.reuse ;  /* 0x0000000527277c23 */ /* 0x100fe20008000850 */
[----:B------:R-:W1:Y:S01]  /*6320*/  MUFU.EX2 R64, R64 ;  /* 0x0000004000407308 */ /* 0x000e620000000800 */
[--C-:B------:R-:W-:Y:S01]  /*6330*/  FFMA R43, R43, UR5, -R80.reuse ;  /* 0x000000052b2b7c23 */ /* 0x100fe20008000850 */
[----:B------:R-:W-:Y:S01]  /*6340*/  @!P3 FMUL R68, R68, 0.5 ;  /* 0x3f0000004444b820 */ /* 0x000fe20000400000 */
[--C-:B------:R-:W-:Y:S01]  /*6350*/  FFMA R72, R42, UR5, -R80.reuse ;  /* 0x000000052a487c23 */ /* 0x100fe20008000850 */
[----:B--2---:R-:W-:Y:S01]  /*6360*/  @!P5 FMUL R73, R73, R73 ;  /* 0x000000494949d220 */ /* 0x004fe20000400000 */
[----:B------:R-:W-:Y:S01]  /*6370*/  FSETP.GEU.AND P5, PT, R26, -126, PT ;  /* 0xc2fc00001a00780b */ /* 0x000fe20003fae000 */
[--C-:B------:R-:W-:Y:S01]  /*6380*/  FFMA R81, R46, UR5, -R80.reuse ;  /* 0x000000052e517c23 */ /* 0x100fe20008000850 */
[--C-:B------:R-:W-:Y:S01]  /*6390*/  FFMA R47, R47, UR5, -R80.reuse ;  /* 0x000000052f2f7c23 */ /* 0x100fe20008000850 */
[----:B------:R-:W2:Y:S01]  /*63a0*/  MUFU.EX2 R68, R68 ;  /* 0x0000004400447308 */ /* 0x000ea20000000800 */
[--C-:B------:R-:W-:Y:S01]  /*63b0*/  FFMA R55, R55, UR5, -R80.reuse ;  /* 0x0000000537377c23 */ /* 0x100fe20008000850 */
[----:B------:R-:W-:Y:S01]  /*63c0*/  @!P4 FMUL R25, R25, 0.5 ;  /* 0x3f0000001919c820 */ /* 0x000fe20000400000 */
[--C-:B------:R-:W-:Y:S01]  /*63d0*/  FFMA R51, R51, UR5, -R80.reuse ;  /* 0x0000000533337c23 */ /* 0x100fe20008000850 */
        /* <DEDUP_REMOVED lines=11> */
[--C-:B------:R-:W-:Y:S01]  /*6490*/  FFMA R85, R82, UR5, -R80.reuse ;  /* 0x0000000552557c23 */ /* 0x100fe20008000850 */
[----:B------:R-:W1:Y:S01]  /*64a0*/  MUFU.EX2 R25, R25 ;  /* 0x0000001900197308 */ /* 0x000e620000000800 */
[----:B--2---:R-:W-:Y:S01]  /*64b0*/  @!P3 FMUL R68, R68, R68 ;  /* 0x000000444444b220 */ /* 0x004fe20000400000 */
[----:B------:R-:W-:Y:S01]  /*64c0*/  FSETP.GEU.AND P3, PT, R29, -126, PT ;  /* 0xc2fc00001d00780b */ /* 0x000fe20003f6e000 */
[--C-:B------:R-:W-:Y:S01]  /*64d0*/  FFMA R83, R83, UR5, -R80.reuse ;  /* 0x0000000553537c23 */ /* 0x100fe20008000850 */
[--C-:B------:R-:W-:Y:S01]  /*64e0*/  FFMA R71, R71, UR5, -R80.reuse ;  /* 0x0000000547477c23 */ /* 0x100fe20008000850 */
[--C-:B------:R-:W-:Y:S01]  /*64f0*/  FFMA R168, R79, UR5, -R80.reuse ;  /* 0x000000054fa87c23 */ /* 0x100fe20008000850 */
[--C-:B------:R-:W-:Y:S01]  /*6500*/  FFMA R169, R86, UR5, -R80.reuse ;  /* 0x0000000556a97c23 */ /* 0x100fe20008000850 */
[----:B------:R-:W-:Y:S01]  /*6510*/  @!P6 FMUL R27, R27, 0.5 ;  /* 0x3f0000001b1be820 */ /* 0x000fe20000400000 */
[----:B------:R2:W4:Y:S01]  /*6520*/  MUFU.EX2 R30, R26 ;  /* 0x0000001a001e7308 */ /* 0x0005220000000800 */
[----:B---3--:R-:W-:Y:S01]  /*6530*/  @!P2 FMUL R77, R77, R77 ;  /* 0x0000004d4d4da220 */ /* 0x008fe20000400000 */
[----:B------:R-:W-:Y:S01]  /*6540*/  FSETP.GEU.AND P2, PT, R31, -126, PT ;  /* 0xc2fc00001f00780b */ /* 0x000fe20003f4e000 */
[----:B------:R-:W-:Y:S01]  /*6550*/  FFMA R87, R87, UR5, -R80 ;  /* 0x0000000557577c23 */ /* 0x000fe20008000850 */
[----:B------:R-:W-:Y:S01]  /*6560*/  FADD R11, R28, R57 ;  /* 0x000000391c0b7221 */ /* 0x000fe20000000000 */
[----:B------:R-:W-:Y:S01]  /*6570*/  FADD R82, R41, R64 ;  /* 0x0000004029527221 */ /* 0x000fe20000000000 */
[----:B------:R-:W-:Y:S01]  /*6580*/  FMUL R170, R170, UR5 ;  /* 0x00000005aaaa7c20 */ /* 0x000fe20008400000 */
[----:B------:R-:W-:Y:S01]  /*6590*/  @!P3 FMUL R29, R29, 0.5 ;  /* 0x3f0000001d1db820 */ /* 0x000fe20000400000 */
[----:B------:R-:W3:Y:S01]  /*65a0*/  MUFU.EX2 R27, R27 ;  /* 0x0000001b001b7308 */ /* 0x000ee20000000800 */
[----:B-1----:R-:W-:Y:S01]  /*65b0*/  @!P4 FMUL R25, R25, R25 ;  /* 0x000000191919c220 */ /* 0x002fe20000400000 */
[----:B------:R-:W-:Y:S01]  /*65c0*/  FSETP.GEU.AND P4, PT, R35, -126, PT ;  /* 0xc2fc00002300780b */ /* 0x000fe20003f8e000 */
[----:B--2---:R-:W-:Y:S01]  /*65d0*/  FFMA R26, R38, UR5, -R80 ;  /* 0x00000005261a7c23 */ /* 0x004fe20008000850 */
[----:B------:R-:W-:-:S02]  /*65e0*/  F2FP.F16.F32.PACK_AB R32, R33, R32 ;  /* 0x000000202120723e */ /* 0x000fc400000000ff */
[----:B------:R-:W-:Y:S01]  /*65f0*/  F2FP.F16.F32.PACK_AB R28, R21, R28 ;  /* 0x0000001c151c723e */ /* 0x000fe200000000ff */
[----:B------:R-:W-:Y:S01]  /*6600*/  @!P2 FMUL R31, R31, 0.5 ;  /* 0x3f0000001f1fa820 */ /* 0x000fe20000400000 */
[----:B------:R-:W1:Y:S01]  /*6610*/  MUFU.EX2 R29, R29 ;  /* 0x0000001d001d7308 */ /* 0x000e620000000800 */
[----:B----4-:R-:W-:Y:S01]  /*6620*/  @!P5 FMUL R30, R30, R30 ;  /* 0x0000001e1e1ed220 */ /* 0x010fe20000400000 */
[----:B------:R-:W-:Y:S02]  /*6630*/  FSETP.GEU.AND P5, PT, R26, -126, PT ;  /* 0xc2fc00001a00780b */ /* 0x000fe40003fae000 */
[----:B------:R-:W-:-:S03]  /*6640*/  F2FP.F16.F32.PACK_AB R64, R64, R73 ;  /* 0x000000494040723e */ /* 0x000fc600000000ff */
        /* <DEDUP_REMOVED lines=9> */
[----:B------:R1:W4:Y:S01]  /*66e0*/  MUFU.EX2 R31, R26 ;  /* 0x0000001a001f7308 */ /* 0x0003220000000800 */
[----:B--2---:R-:W-:Y:S01]  /*66f0*/  @!P2 FMUL R34, R34, R34 ;  /* 0x000000222222a220 */ /* 0x004fe20000400000 */
[----:B------:R-:W-:-:S05]  /*6700*/  FSETP.GEU.AND P2, PT, R72, -126, PT ;  /* 0xc2fc00004800780b */ /* 0x000fca0003f4e000 */
[----:B------:R-:W-:Y:S01]  /*6710*/  @!P3 FMUL R43, R43, 0.5 ;  /* 0x3f0000002b2bb820 */ /* 0x000fe20000400000 */
[----:B------:R-:W2:Y:S01]  /*6720*/  MUFU.EX2 R42, R39 ;  /* 0x00000027002a7308 */ /* 0x000ea20000000800 */
[----:B---3--:R-:W-:Y:S01]  /*6730*/  @!P4 FMUL R38, R38, R38 ;  /* 0x000000262626c220 */ /* 0x008fe20000400000 */
[----:B-1----:R-:W-:Y:S01]  /*6740*/  FFMA R26, R50, UR5, -R80 ;  /* 0x00000005321a7c23 */ /* 0x002fe20008000850 */
[----:B------:R-:W-:-:S04]  /*6750*/  FSETP.GEU.AND P4, PT, R81, -126, PT ;  /* 0xc2fc00005100780b */ /* 0x000fc80003f8e000 */
[----:B------:R-:W-:Y:S01]  /*6760*/  @!P2 FMUL R72, R72, 0.5 ;  /* 0x3f0000004848a820 */ /* 0x000fe20000400000 */
[----:B------:R-:W1:Y:S01]  /*6770*/  MUFU.EX2 R46, R43 ;  /* 0x0000002b002e7308 */ /* 0x000e620000000800 */
[----:B----4-:R-:W-:Y:S01]  /*6780*/  @!P5 FMUL R31, R31, R31 ;  /* 0x0000001f1f1fd220 */ /* 0x010fe20000400000 */
[----:B------:R-:W-:-:S06]  /*6790*/  FSETP.GEU.AND P5, PT, R47, -126, PT ;  /* 0xc2fc00002f00780b */ /* 0x000fcc0003fae000 */
[----:B------:R3:W4:Y:S01]  /*67a0*/  MUFU.EX2 R35, R72 ;  /* 0x0000004800237308 */ /* 0x0007220000000800 */
[----:B--2---:R-:W-:Y:S01]  /*67b0*/  @!P6 FMUL R42, R42, R42 ;  /* 0x0000002a2a2ae220 */ /* 0x004fe20000400000 */
[----:B------:R-:W-:Y:S01]  /*67c0*/  FSETP.GEU.AND P6, PT, R26, -126, PT ;  /* 0xc2fc00001a00780b */ /* 0x000fe20003fce000 */
[----:B------:R-:W-:-:S04]  /*67d0*/  @!P4 FMUL R81, R81, 0.5 ;  /* 0x3f0000005151c820 */ /* 0x000fc80000400000 */
[----:B------:R-:W-:Y:S01]  /*67e0*/  @!P5 FMUL R47, R47, 0.5 ;  /* 0x3f0000002f2fd820 */ /* 0x000fe20000400000 */
[----:B------:R2:W5:Y:S01]  /*67f0*/  MUFU.EX2 R39, R81 ;  /* 0x0000005100277308 */ /* 0x0005620000000800 */
[----:B---3--:R-:W-:Y:S01]  /*6800*/  FFMA R72, R54, UR5, -R80 ;  /* 0x0000000536487c23 */ /* 0x008fe20008000850 */
[----:B-1----:R-:W-:-:S04]  /*6810*/  @!P3 FMUL R46, R46, R46 ;  /* 0x0000002e2e2eb220 */ /* 0x002fc80000400000 */
[----:B------:R-:W-:Y:S01]  /*6820*/  FSETP.GEU.AND P3, PT, R72, -126, PT ;  /* 0xc2fc00004800780b */ /* 0x000fe20003f6e000 */
[----:B------:R-:W-:Y:S01]  /*6830*/  @!P6 FMUL R26, R26, 0.5 ;  /* 0x3f0000001a1ae820 */ /* 0x000fe20000400000 */
[----:B------:R-:W1:Y:S01]  /*6840*/  MUFU.EX2 R50, R47 ;  /* 0x0000002f00327308 */ /* 0x000e620000000800 */
[----:B----4-:R-:W-:Y:S01]  /*6850*/  @!P2 FMUL R35, R35, R35 ;  /* 0x000000232323a220 */ /* 0x010fe20000400000 */
[----:B--2---:R-:W-:Y:S01]  /*6860*/  FFMA R81, R58, UR5, -R80 ;  /* 0x000000053a517c23 */ /* 0x004fe20008000850 */
[----:B------:R-:W-:-:S05]  /*6870*/  FSETP.GEU.AND P2, PT, R51, -126, PT ;  /* 0xc2fc00003300780b */ /* 0x000fca0003f4e000 */
[----:B------:R2:W3:Y:S01]  /*6880*/  MUFU.EX2 R43, R26 ;  /* 0x0000001a002b7308 */ /* 0x0004e20000000800 */
[----:B-----5:R-:W-:Y:S01]  /*6890*/  @!P4 FMUL R39, R39, R39 ;  /* 0x000000272727c220 */ /* 0x020fe20000400000 */
[----:B------:R-:W-:Y:S01]  /*68a0*/  FSETP.GEU.AND P4, PT, R55, -126, PT ;  /* 0xc2fc00003700780b */ /* 0x000fe20003f8e000 */
[----:B------:R-:W-:-:S05]  /*68b0*/  @!P3 FMUL R72, R72, 0.5 ;  /* 0x3f0000004848b820 */ /* 0x000fca0000400000 */
[----:B------:R4:W5:Y:S01]  /*68c0*/  MUFU.EX2 R47, R72 ;  /* 0x00000048002f7308 */ /* 0x0009620000000800 */
[----:B-1----:R-:W-:Y:S01]  /*68d0*/  @!P5 FMUL R50, R50, R50 ;  /* 0x000000323232d220 */ /* 0x002fe20000400000 */
[----:B------:R-:W-:Y:S01]  /*68e0*/  FSETP.GEU.AND P5, PT, R81, -126, PT ;  /* 0xc2fc00005100780b */ /* 0x000fe20003fae000 */
[----:B------:R-:W-:Y:S01]  /*68f0*/  @!P2 FMUL R51, R51, 0.5 ;  /* 0x3f0000003333a820 */ /* 0x000fe20000400000 */
[----:B--2---:R-:W-:-:S03]  /*6900*/  FFMA R26, R62, UR5, -R80 ;  /* 0x000000053e1a7c23 */ /* 0x004fc60008000850 */
[----:B------:R-:W-:Y:S01]  /*6910*/  @!P4 FMUL R55, R55, 0.5 ;  /* 0x3f0000003737c820 */ /* 0x000fe20000400000 */
[----:B------:R-:W1:Y:S01]  /*6920*/  MUFU.EX2 R54, R51 ;  /* 0x0000003300367308 */ /* 0x000e620000000800 */
[----:B---3--:R-:W-:Y:S01]  /*6930*/  @!P6 FMUL R43, R43, R43 ;  /* 0x0000002b2b2be220 */ /* 0x008fe20000400000 */
[----:B------:R-:W-:Y:S01]  /*6940*/  FSETP.GEU.AND P6, PT, R59, -126, PT ;  /* 0xc2fc00003b00780b */ /* 0x000fe20003fce000 */
[----:B----4-:R-:W-:Y:S01]  /*6950*/  FFMA R72, R70, UR5, -R80 ;  /* 0x0000000546487c23 */ /* 0x010fe20008000850 */
[----:B------:R-:W-:Y:S01]  /*6960*/  FADD R80, R36, R73 ;  /* 0x0000004924507221 */ /* 0x000fe20000000000 */
[----:B------:R-:W-:Y:S02]  /*6970*/  F2FP.F16.F32.PACK_AB R36, R41, R36 ;  /* 0x000000242924723e */ /* 0x000fe400000000ff */
[----:B------:R-:W-:Y:S01]  /*6980*/  @!P5 FMUL R81, R81, 0.5 ;  /* 0x3f0000005151d820 */ /* 0x000fe20000400000 */
[----:B------:R-:W2:Y:S01]  /*6990*/  MUFU.EX2 R58, R55 ;  /* 0x00000037003a7308 */ /* 0x000ea20000000800 */
[----:B-----5:R-:W-:Y:S01]  /*69a0*/  @!P3 FMUL R47, R47, R47 ;  /* 0x0000002f2f2fb220 */ /* 0x020fe20000400000 */
        /* <DEDUP_REMOVED lines=12> */
[----:B------:R-:W-:-:S05]  /*6a70*/  FSETP.GEU.AND P5, PT, R67, -126, PT ;  /* 0xc2fc00004300780b */ /* 0x000fca0003fae000 */
[----:B------:R-:W-:Y:S01]  /*6a80*/  @!P4 FMUL R84, R84, 0.5 ;  /* 0x3f0000005454c820 */ /* 0x000fe20000400000 */
[----:B------:R3:W4:Y:S01]  /*6a90*/  MUFU.EX2 R66, R26 ;  /* 0x0000001a00427308 */ /* 0x0007220000000800 */
[----:B-1----:R-:W-:Y:S01]  /*6aa0*/  @!P6 FMUL R51, R51, R51 ;  /* 0x000000333333e220 */ /* 0x002fe20000400000 */
[----:B------:R-:W-:-:S04]  /*6ab0*/  FSETP.GEU.AND P6, PT, R72, -126, PT ;  /* 0xc2fc00004800780b */ /* 0x000fc80003fce000 */
[----:B------:R-:W-:Y:S01]  /*6ac0*/  F2FP.F16.F32.PACK_AB R41, R51, R62 ;  /* 0x0000003e3329723e */ /* 0x000fe200000000ff */
[----:B------:R-:W-:Y:S01]  /*6ad0*/  @!P5 FMUL R67, R67, 0.5 ;  /* 0x3f0000004343d820 */ /* 0x000fe20000400000 */
[----:B------:R1:W5:Y:S01]  /*6ae0*/  MUFU.EX2 R70, R84 ;  /* 0x0000005400467308 */ /* 0x0003620000000800 */
[----:B--2---:R-:W-:Y:S01]  /*6af0*/  @!P3 FMUL R55, R55, R55 ;  /* 0x000000373737b220 */ /* 0x004fe20000400000 */
[----:B------:R-:W-:Y:S01]  /*6b00*/  FSETP.GEU.AND P3, PT, R74, -126, PT ;  /* 0xc2fc00004a00780b */ /* 0x000fe20003f6e000 */
[----:B---3--:R-:W-:Y:S01]  /*6b10*/  FADD R26, -R8, R9 ;  /* 0x00000009081a7221 */ /* 0x008fe20000000100 */
[----:B------:R-:W-:Y:S01]  /*6b20*/  FADD R9, R24, R49 ;  /* 0x0000003118097221 */ /* 0x000fe20000000000 */
[----:B------:R-:W-:Y:S02]  /*6b30*/  F2FP.F16.F32.PACK_AB R24, R13, R24 ;  /* 0x000000180d18723e */ /* 0x000fe400000000ff */
[----:B------:R-:W-:Y:S01]  /*6b40*/  @!P6 FMUL R72, R72, 0.5 ;  /* 0x3f0000004848e820 */ /* 0x000fe20000400000 */
[----:B------:R-:W2:Y:S01]  /*6b50*/  MUFU.EX2 R59, R67 ;  /* 0x00000043003b7308 */ /* 0x000ea20000000800 */
[----:B------:R-:W-:Y:S01]  /*6b60*/  FADD R79, R9, R76 ;  /* 0x0000004c094f7221 */ /* 0x000fe20000000000 */
[----:B----4-:R-:W-:Y:S01]  /*6b70*/  @!P2 FMUL R66, R66, R66 ;  /* 0x000000424242a220 */ /* 0x010fe20000400000 */
[----:B------:R-:W-:Y:S01]  /*6b80*/  FSETP.GEU.AND P2, PT, R71, -126, PT ;  /* 0xc2fc00004700780b */ /* 0x000fe20003f4e000 */
[----:B------:R-:W-:Y:S01]  /*6b90*/  FADD R9, R13, R40 ;  /* 0x000000280d097221 */ /* 0x000fe20000000000 */
[----:B-1----:R-:W-:Y:S01]  /*6ba0*/  FADD R84, R11, R80 ;  /* 0x000000500b547221 */ /* 0x002fe20000000000 */
[----:B------:R-:W-:Y:S01]  /*6bb0*/  FADD R11, R10, R53 ;  /* 0x000000350a0b7221 */ /* 0x000fe20000000000 */
[----:B------:R-:W-:Y:S01]  /*6bc0*/  @!P3 FMUL R74, R74, 0.5 ;  /* 0x3f0000004a4ab820 */ /* 0x000fe20000400000 */
[----:B------:R-:W1:Y:S01]  /*6bd0*/  MUFU.EX2 R72, R72 ;  /* 0x0000004800487308 */ /* 0x000e620000000800 */
[----:B-----5:R-:W-:Y:S01]  /*6be0*/  @!P4 FMUL R70, R70, R70 ;  /* 0x000000464646c220 */ /* 0x020fe20000400000 */
[----:B------:R-:W-:Y:S01]  /*6bf0*/  FSETP.GEU.AND P4, PT, R75, -126, PT ;  /* 0xc2fc00004b00780b */ /* 0x000fe20003f8e000 */
[----:B------:R-:W-:Y:S01]  /*6c00*/  FMUL R26, R26, UR5 ;  /* 0x000000051a1a7c20 */ /* 0x000fe20008400000 */
[----:B------:R-:W-:Y:S01]  /*6c10*/  FADD R80, R20, R77 ;  /* 0x0000004d14507221 */ /* 0x000fe20000000000 */
[----:B------:R-:W-:Y:S01]  /*6c20*/  FADD R171, R29, R70 ;  /* 0x000000461dab7221 */ /* 0x000fe20000000000 */
[----:B------:R-:W-:Y:S01]  /*6c30*/  FADD R79, R79, R84 ;  /* 0x000000544f4f7221 */ /* 0x000fe20000000000 */
[----:B------:R-:W-:Y:S01]  /*6c40*/  F2FP.F16.F32.PACK_AB R29, R38, R29 ;  /* 0x0000001d261d723e */ /* 0x000fe200000000ff */
[----:B------:R-:W3:Y:S01]  /*6c50*/  MUFU.EX2 R74, R74 ;  /* 0x0000004a004a7308 */ /* 0x000ee20000000800 */
[----:B--2---:R-:W-:Y:S01]  /*6c60*/  @!P5 FMUL R59, R59, R59 ;  /* 0x0000003b3b3bd220 */ /* 0x004fe20000400000 */
[----:B------:R-:W-:Y:S01]  /*6c70*/  FSETP.GEU.AND P5, PT, R78, -126, PT ;  /* 0xc2fc00004e00780b */ /* 0x000fe20003fae000 */
[----:B------:R-:W-:Y:S01]  /*6c80*/  @!P2 FMUL R71, R71, 0.5 ;  /* 0x3f0000004747a820 */ /* 0x000fe20000400000 */
[----:B------:R-:W-:-:S03]  /*6c90*/  F2FP.F16.F32.PACK_AB R40, R40, R49 ;  /* 0x000000312828723e */ /* 0x000fc600000000ff */
[----:B------:R-:W-:Y:S01]  /*6ca0*/  @!P4 FMUL R75, R75, 0.5 ;  /* 0x3f0000004b4bc820 */ /* 0x000fe20000400000 */
[----:B------:R2:W4:Y:S01]  /*6cb0*/  MUFU.EX2 R63, R71 ;  /* 0x00000047003f7308 */ /* 0x0005220000000800 */
[----:B-1----:R-:W-:Y:S01]  /*6cc0*/  @!P6 FMUL R72, R72, R72 ;  /* 0x000000484848e220 */ /* 0x002fe20000400000 */
[----:B------:R-:W-:-:S05]  /*6cd0*/  FSETP.GEU.AND P6, PT, R85, -126, PT ;  /* 0xc2fc00005500780b */ /* 0x000fca0003fce000 */
[----:B------:R-:W-:Y:S01]  /*6ce0*/  @!P5 FMUL R78, R78, 0.5 ;  /* 0x3f0000004e4ed820 */ /* 0x000fe20000400000 */
[----:B------:R1:W5:Y:S01]  /*6cf0*/  MUFU.EX2 R67, R75 ;  /* 0x0000004b00437308 */ /* 0x0003620000000800 */
[----:B---3--:R-:W-:Y:S01]  /*6d00*/  @!P3 FMUL R74, R74, R74 ;  /* 0x0000004a4a4ab220 */ /* 0x008fe20000400000 */
[----:B------:R-:W-:Y:S01]  /*6d10*/  FSETP.GEU.AND P3, PT, R83, -126, PT ;  /* 0xc2fc00005300780b */ /* 0x000fe20003f6e000 */
[----:B--2---:R-:W-:Y:S02]  /*6d20*/  FADD R71, R21, R48 ;  /* 0x0000003015477221 */ /* 0x004fe40000000000 */
[----:B------:R-:W-:Y:S02]  /*6d30*/  FADD R172, R35, R74 ;  /* 0x0000004a23ac7221 */ /* 0x000fe40000000000 */
[----:B------:R-:W-:Y:S01]  /*6d40*/  @!P6 FMUL R85, R85, 0.5 ;  /* 0x3f0000005555e820 */ /* 0x000fe20000400000 */
[----:B------:R2:W3:Y:S01]  /*6d50*/  MUFU.EX2 R8, R78 ;  /* 0x0000004e00087308 */ /* 0x0004e20000000800 */
[----:B------:R-:W-:Y:S01]  /*6d60*/  FADD R86, R71, R82 ;  /* 0x0000005247567221 */ /* 0x000fe20000000000 */
[----:B------:R-:W-:Y:S01]  /*6d70*/  FADD R71, R12, R61 ;  /* 0x0000003d0c477221 */ /* 0x000fe20000000000 */
[----:B-1----:R-:W-:Y:S01]  /*6d80*/  FADD R75, R23, R52 ;  /* 0x00000034174b7221 */ /* 0x002fe20000000000 */
[----:B----4-:R-:W-:Y:S01]  /*6d90*/  @!P2 FMUL R63, R63, R63 ;  /* 0x0000003f3f3fa220 */ /* 0x010fe20000400000 */
[----:B------:R-:W-:-:S02]  /*6da0*/  FSETP.GEU.AND P2, PT, R170, -126, PT ;  /* 0xc2fc0000aa00780b */ /* 0x000fc40003f4e000 */
[----:B------:R-:W-:Y:S01]  /*6db0*/  @!P3 FMUL R83, R83, 0.5 ;  /* 0x3f0000005353b820 */ /* 0x000fe20000400000 */
[----:B------:R1:W4:Y:S01]  /*6dc0*/  MUFU.EX2 R76, R85 ;  /* 0x00000055004c7308 */ /* 0x0003220000000800 */
[----:B--2---:R-:W-:Y:S01]  /*6dd0*/  FADD R78, R33, R56 ;  /* 0x00000038214e7221 */ /* 0x004fe20000000000 */
[----:B-----5:R-:W-:Y:S01]  /*6de0*/  @!P4 FMUL R67, R67, R67 ;  /* 0x000000434343c220 */ /* 0x020fe20000400000 */
[----:B------:R-:W-:Y:S02]  /*6df0*/  FSETP.GEU.AND P4, PT, R168, -126, PT ;  /* 0xc2fc0000a800780b */ /* 0x000fe40003f8e000 */
[----:B------:R-:W-:Y:S01]  /*6e00*/  FADD R81, R9, R78 ;  /* 0x0000004e09517221 */ /* 0x000fe20000000000 */
[----:B------:R-:W-:Y:S01]  /*6e10*/  FADD R78, R14, R69 ;  /* 0x000000450e4e7221 */ /* 0x000fe20000000000 */
[----:B------:R-:W-:Y:S01]  /*6e20*/  FADD R173, R46, R67 ;  /* 0x000000432ead7221 */ /* 0x000fe20000000000 */
[----:B------:R2:W5:Y:S01]  /*6e30*/  MUFU.EX2 R9, R83 ;  /* 0x0000005300097308 */ /* 0x0005620000000800 */
[----:B---3--:R-:W-:Y:S01]  /*6e40*/  @!P5 FMUL R8, R8, R8 ;  /* 0x000000080808d220 */ /* 0x008fe20000400000 */
[----:B------:R-:W-:Y:S01]  /*6e50*/  FSETP.GEU.AND P5, PT, R169, -126, PT ;  /* 0xc2fc0000a900780b */ /* 0x000fe20003fae000 */
[----:B------:R-:W-:Y:S01]  /*6e60*/  FADD R82, R11, R78 ;  /* 0x0000004e0b527221 */ /* 0x000fe20000000000 */
[----:B-1----:R-:W-:Y:S01]  /*6e70*/  FADD R85, R71, R80 ;  /* 0x0000005047557221 */ /* 0x002fe20000000000 */
[----:B------:R-:W-:Y:S01]  /*6e80*/  FADD R71, R15, R44 ;  /* 0x0000002c0f477221 */ /* 0x000fe20000000000 */
[----:B------:R-:W-:Y:S01]  /*6e90*/  FADD R78, R37, R60 ;  /* 0x0000003c254e7221 */ /* 0x000fe20000000000 */
[----:B------:R-:W-:Y:S01]  /*6ea0*/  FADD R80, R45, R68 ;  /* 0x000000442d507221 */ /* 0x000fe20000000000 */
[----:B------:R-:W-:Y:S01]  /*6eb0*/  @!P4 FMUL R168, R168, 0.5 ;  /* 0x3f000000a8a8c820 */ /* 0x000fe20000400000 */
[----:B----4-:R-:W-:Y:S01]  /*6ec0*/  @!P6 FMUL R76, R76, R76 ;  /* 0x0000004c4c4ce220 */ /* 0x010fe20000400000 */
[----:B------:R-:W-:Y:S01]  /*6ed0*/  FSETP.GEU.AND P6, PT, R87, -126, PT ;  /* 0xc2fc00005700780b */ /* 0x000fe20003fce000 */
[----:B--2---:R-:W-:Y:S01]  /*6ee0*/  FADD R83, R71, R78 ;  /* 0x0000004e47537221 */ /* 0x004fe20000000000 */
[----:B------:R1:W2:Y:S01]  /*6ef0*/  MUFU.EX2 R11, R168 ;  /* 0x000000a8000b7308 */ /* 0x0002a20000000800 */
[----:B------:R-:W-:Y:S01]  /*6f00*/  FADD R80, R75, R80 ;  /* 0x000000504b507221 */ /* 0x000fe20000000000 */
[----:B------:R-:W-:Y:S01]  /*6f10*/  FADD R75, R25, R62 ;  /* 0x0000003e194b7221 */ /* 0x000fe20000000000 */
[----:B------:R-:W-:Y:S01]  /*6f20*/  @!P5 FMUL R169, R169, 0.5 ;  /* 0x3f000000a9a9d820 */ /* 0x000fe20000400000 */
[----:B------:R-:W-:Y:S01]  /*6f30*/  FADD R174, R43, R76 ;  /* 0x0000004c2bae7221 */ /* 0x000fe20000000000 */
[----:B-----5:R-:W-:Y:S01]  /*6f40*/  @!P3 FMUL R9, R9, R9 ;  /* 0x000000090909b220 */ /* 0x020fe20000400000 */
[----:B------:R-:W-:Y:S01]  /*6f50*/  FSETP.GEU.AND P3, PT, R26, -126, PT ;  /* 0xc2fc00001a00780b */ /* 0x000fe20003f6e000 */
[----:B------:R-:W-:Y:S01]  /*6f60*/  FADD R175, R75, R172 ;  /* 0x000000ac4baf7221 */ /* 0x000fe20000000000 */
[----:B------:R3:W4:Y:S01]  /*6f70*/  MUFU.EX2 R78, R169 ;  /* 0x000000a9004e7308 */ /* 0x0007220000000800 */
[----:B------:R-:W-:Y:S01]  /*6f80*/  FADD R75, R27, R66 ;  /* 0x000000421b4b7221 */ /* 0x000fe20000000000 */
[----:B------:R-:W-:Y:S01]  /*6f90*/  FADD R172, R39, R8 ;  /* 0x0000000827ac7221 */ /* 0x000fe20000000000 */
[----:B------:R-:W-:Y:S01]  /*6fa0*/  @!P6 FMUL R87, R87, 0.5 ;  /* 0x3f0000005757e820 */ /* 0x000fe20000400000 */
[----:B-1----:R-:W-:Y:S01]  /*6fb0*/  FADD R168, R30, R51 ;  /* 0x000000331ea87221 */ /* 0x002fe20000000000 */
[----:B------:R-:W-:Y:S01]  /*6fc0*/  FADD R176, R171, R174 ;  /* 0x000000aeabb07221 */ /* 0x000fe20000000000 */
[----:B------:R-:W-:Y:S01]  /*6fd0*/  FADD R171, R75, R172 ;  /* 0x000000ac4bab7221 */ /* 0x000fe20000000000 */
[----:B------:R-:W-:Y:S01]  /*6fe0*/  FADD R75, R34, R55 ;  /* 0x00000037224b7221 */ /* 0x000fe20000000000 */
[----:B------:R1:W5:Y:S01]  /*6ff0*/  MUFU.EX2 R71, R87 ;  /* 0x0000005700477308 */ /* 0x0003620000000800 */
[----:B--2---:R-:W-:Y:S01]  /*7000*/  @!P4 FMUL R11, R11, R11 ;  /* 0x0000000b0b0bc220 */ /* 0x004fe20000400000 */
[----:B------:R-:W-:Y:S01]  /*7010*/  FADD R173, R168, R173 ;  /* 0x000000ada8ad7221 */ /* 0x000fe20000000000 */
[----:B------:R-:W-:Y:S01]  /*7020*/  @!P3 FMUL R26, R26, 0.5 ;  /* 0x3f0000001a1ab820 */ /* 0x000fe20000400000 */
[----:B------:R-:W-:Y:S01]  /*7030*/  FADD R168, R38, R59 ;  /* 0x0000003b26a87221 */ /* 0x000fe20000000000 */
[----:B------:R-:W-:Y:S01]  /*7040*/  FADD R172, R50, R11 ;  /* 0x0000000b32ac7221 */ /* 0x000fe20000000000 */
[----:B---3--:R-:W-:Y:S01]  /*7050*/  FADD R169, R54, R9 ;  /* 0x0000000936a97221 */ /* 0x008fe20000000000 */
[----:B------:R-:W-:Y:S01]  /*7060*/  @!P2 FMUL R170, R170, 0.5 ;  /* 0x3f000000aaaaa820 */ /* 0x000fe20000400000 */
[----:B------:R-:W-:Y:S01]  /*7070*/  FADD R81, R81, R86 ;  /* 0x0000005651517221 */ /* 0x000fe20000000000 */
[----:B------:R-:W2:Y:S01]  /*7080*/  MUFU.EX2 R26, R26 ;  /* 0x0000001a001a7308 */ /* 0x000ea20000000800 */
[----:B----4-:R-:W-:Y:S01]  /*7090*/  @!P5 FMUL R78, R78, R78 ;  /* 0x0000004e4e4ed220 */ /* 0x010fe20000400000 */
[----:B------:R-:W-:Y:S01]  /*70a0*/  FADD R172, R75, R172 ;  /* 0x000000ac4bac7221 */ /* 0x000fe20000000000 */
[----:B------:R-:W-:Y:S01]  /*70b0*/  FADD R178, R168, R169 ;  /* 0x000000a9a8b27221 */ /* 0x000fe20000000000 */
[----:B-1----:R-:W-:Y:S01]  /*70c0*/  FADD R87, R31, R72 ;  /* 0x000000481f577221 */ /* 0x002fe20000000000 */
[----:B------:R-:W-:Y:S01]  /*70d0*/  FADD R174, R47, R78 ;  /* 0x0000004e2fae7221 */ /* 0x000fe20000000000 */
[----:B------:R-:W-:Y:S01]  /*70e0*/  FADD R168, R42, R63 ;  /* 0x0000003f2aa87221 */ /* 0x000fe20000000000 */
[----:B------:R-:W-:Y:S01]  /*70f0*/  FADD R82, R82, R85 ;  /* 0x0000005552527221 */ /* 0x000fe20000000000 */
[----:B-----5:R-:W-:Y:S01]  /*7100*/  @!P6 FMUL R71, R71, R71 ;  /* 0x000000474747e220 */ /* 0x020fe20000400000 */
[----:B------:R-:W1:Y:S01]  /*7110*/  MUFU.EX2 R75, R170 ;  /* 0x000000aa004b7308 */ /* 0x000e620000000800 */
[----:B------:R-:W-:Y:S01]  /*7120*/  FADD R80, R83, R80 ;  /* 0x0000005053507221 */ /* 0x000fe20000000000 */
        /* <DEDUP_REMOVED lines=10> */
[----:B--2---:R-:W-:Y:S01]  /*71d0*/  @!P3 FMUL R26, R26, R26 ;  /* 0x0000001a1a1ab220 */ /* 0x004fe20000400000 */
[----:B------:R-:W-:Y:S01]  /*71e0*/  FADD R174, R175, R174 ;  /* 0x000000aeafae7221 */ /* 0x000fe20000000000 */
[----:B------:R-:W-:Y:S01]  /*71f0*/  F2FP.F16.F32.PACK_AB R27, R34, R27 ;  /* 0x0000001b221b723e */ /* 0x000fe200000000ff */
[----:B------:R-:W-:Y:S01]  /*7200*/  FADD R173, R173, R172 ;  /* 0x000000acadad7221 */ /* 0x000fe20000000000 */
[----:B------:R-:W-:Y:S01]  /*7210*/  FFMA R3, R26, R3, R79 ;  /* 0x000000031a037223 */ /* 0x000fe2000000004f */
[----:B------:R-:W-:Y:S01]  /*7220*/  SHF.L.U32 R79, R18, 0x1f, RZ ;  /* 0x0000001f124f7819 */ /* 0x000fe200000006ff */
[----:B-1----:R-:W-:Y:S01]  /*7230*/  @!P2 FMUL R75, R75, R75 ;  /* 0x0000004b4b4ba220 */ /* 0x002fe20000400000 */
[----:B------:R-:W-:Y:S01]  /*7240*/  FADD R174, R174, R173 ;  /* 0x000000adaeae7221 */ /* 0x000fe20000000000 */
[----:B------:R-:W-:Y:S01]  /*7250*/  F2FP.F16.F32.PACK_AB R31, R42, R31 ;  /* 0x0000001f2a1f723e */ /* 0x000fe200000000ff */
[----:B------:R1:W2:Y:S01]  /*7260*/  SYNCS.PHASECHK.TRANS64.TRYWAIT P2, [UR7+0x40400], R79 ;  /* 0x0404004fff0075a7 */ /* 0x0002a20008040147 */
[----:B------:R-:W-:Y:S01]  /*7270*/  F2FP.F16.F32.PACK_AB R33, R46, R35 ;  /* 0x000000232e21723e */ /* 0x000fe200000000ff */
[----:B------:R-:W-:Y:S01]  /*7280*/  FMUL R152, R152, R26 ;  /* 0x0000001a98987220 */ /* 0x000fe20000400000 */
[----:B------:R-:W-:Y:S01]  /*7290*/  F2FP.F16.F32.PACK_AB R34, R37, R14 ;  /* 0x0000000e2522723e */ /* 0x000fe200000000ff */
[-C--:B------:R-:W-:Y:S01]  /*72a0*/  FMUL R153, R153, R26.reuse ;  /* 0x0000001a99997220 */ /* 0x080fe20000400000 */
        /* <DEDUP_REMOVED lines=41> */
[----:B------:R-:W-:Y:S01]  /*7540*/  FMUL R101, R101, R26 ;  /* 0x0000001a65657220 */ /* 0x000fe20000400000 */
[----:B------:R-:W-:Y:S01]  /*7550*/  F2FP.F16.F32.PACK_AB R25, R30, R25 ;  /* 0x000000191e19723e */ /* 0x000fe200000000ff */
[----:B------:R-:W-:Y:S01]  /*7560*/  FFMA R0, R75, R0, R174 ;  /* 0x000000004b007223 */ /* 0x000fe200000000ae */
[----:B------:R-:W-:Y:S01]  /*7570*/  F2FP.F16.F32.PACK_AB R38, R45, R20 ;  /* 0x000000142d26723e */ /* 0x000fe200000000ff */
[----:B------:R-:W-:Y:S01]  /*7580*/  FMUL R154, R154, R75 ;  /* 0x0000004b9a9a7220 */ /* 0x000fe20000400000 */
[----:B------:R-:W-:Y:S01]  /*7590*/  F2FP.F16.F32.PACK_AB R39, R58, R47 ;  /* 0x0000002f3a27723e */ /* 0x000fe200000000ff */
[-C--:B------:R-:W-:Y:S01]  /*75a0*/  FMUL R155, R155, R75.reuse ;  /* 0x0000004b9b9b7220 */ /* 0x080fe20000400000 */
[----:B------:R-:W-:Y:S01]  /*75b0*/  F2FP.F16.F32.PACK_AB R43, R55, R66 ;  /* 0x00000042372b723e */ /* 0x000fe200000000ff */
[----:B------:R-:W-:Y:S01]  /*75c0*/  FMUL R158, R158, R75 ;  /* 0x0000004b9e9e7220 */ /* 0x000fe20000400000 */
        /* <DEDUP_REMOVED lines=48> */
[----:B-12---:R-:W-:Y:S06]  /*78d0*/  @!P0 BRA `(.L_x_29) ;  /* 0x0000000000048947 */ /* 0x006fec0003800000 */
[----:B------:R-:W-:Y:S01]  /*78e0*/  BPT.TRAP 0x1 ;  /* 0x000000040000795c */ /* 0x000fe20000300000 */
.L_x_29:
[----:B------:R-:W-:Y:S05]  /*78f0*/  @P2 BRA `(.L_x_30) ;  /* 0x0000000000082947 */ /* 0x000fea0003800000 */
[----:B------:R-:W1:Y:S02]  /*7900*/  SYNCS.PHASECHK.TRANS64.TRYWAIT P2, [UR7+0x40400], R79 ;  /* 0x0404004fff0075a7 */ /* 0x000e640008040147 */
[----:B-1----:R-:W-:Y:S05]  /*7910*/  @!P2 BRA `(.L_x_31) ;  /* 0x0000009400e8a947 */ /* 0x002fea0003800000 */
.L_x_30:
[----:B------:R-:W-:Y:S01]  /*7920*/  UIMAD UR7, UR6, 0xa00, UR38 ;  /* 0x00000a00060778a4 */ /* 0x000fe2000f8e0226 */
[----:B------:R-:W-:Y:S01]  /*7930*/  WARPGROUP.ARRIVE ;  /* 0x00000000000079c5 */ /* 0x000fe20000000000 */
[----:B------:R-:W-:Y:S01]  /*7940*/  UMOV UR11, 0x80000020 ;  /* 0x80000020000b7882 */ /* 0x000fe20000000000 */
[----:B------:R-:W-:Y:S01]  /*7950*/  F2FP.F16.F32.PACK_AB R67, R71, R78 ;  /* 0x0000004e4743723e */ /* 0x000fe200000000ff */
[----:B------:R-:W-:Y:S02]  /*7960*/  UIADD3 UR14, UR7, 0x200, URZ ;  /* 0x00000200070e7890 */ /* 0x000fe4000fffe03f */
[----:B------:R-:W-:Y:S02]  /*7970*/  UIADD3 UR15, UR7, 0x400, URZ ;  /* 0x00000400070f7890 */ /* 0x000fe4000fffe03f */
[----:B------:R-:W-:Y:S01]  /*7980*/  UMOV UR10, UR7 ;  /* 0x00000007000a7c82 */ /* 0x000fe20008000000 */
[----:B------:R-:W-:Y:S01]  /*7990*/  UIADD3 UR18, UR7, 0x600, URZ ;  /* 0x0000060007127890 */ /* 0x000fe2000fffe03f */
[----:B------:R-:W-:Y:S01]  /*79a0*/  HGMMA.64x32x16.F32 R152, R24, gdesc[UR8].tnspB, R152, gsb0 ;  /* 0x4060000818987df0 */ /* 0x000fe20008000898 */
[----:B------:R-:W-:Y:S01]  /*79b0*/  UMOV UR10, UR14 ;  /* 0x0000000e000a7c82 */ /* 0x000fe20008000000 */
[----:B------:R-:W-:Y:S01]  /*79c0*/  UMOV UR11, 0x80000020 ;  /* 0x80000020000b7882 */ /* 0x000fe20000000000 */
[----:B------:R-:W-:-:S02]  /*79d0*/  UIADD3 UR19, UR7, 0x800, URZ ;  /* 0x0000080007137890 */ /* 0x000fc4000fffe03f */
        /* <DEDUP_REMOVED lines=195> */
[----:B------:R-:W-:Y:S01]  /*8610*/  UIADD3 UR10, UR7, 0x1c0, URZ ;  /* 0x000001c0070a7890 */ /* 0x000fe2000fffe03f */
        /* <DEDUP_REMOVED lines=28> */
.L_x_32:
[----:B------:R-:W-:-:S04]  /*87e0*/  ULEA UR7, UR4, UR37, 0x3 ;  /* 0x0000002504077291 */ /* 0x000fc8000f8e183f */
[----:B------:R-:W-:-:S04]  /*87f0*/  UIADD3 UR7, UR7, 0x40428, URZ ;  /* 0x0004042807077890 */ /* 0x000fc8000fffe03f */
[----:B------:R-:W-:-:S09]  /*8800*/  UPRMT UR7, URZ, 0x654, UR7 ;  /* 0x000006543f077896 */ /* 0x000fd20008000007 */
[----:B------:R-:W-:Y:S01]  /*8810*/  SYNCS.ARRIVE.TRANS64.RED.A1T0 RZ, [UR7], RZ ;  /* 0x000000ffffff79a7 */ /* 0x000fe20008100407 */
[----:B------:R-:W-:Y:S05]  /*8820*/  @P1 BRA `(.L_x_33) ;  /* 0x0000000000041947 */ /* 0x000fea0003800000 */
[----:B------:R-:W-:Y:S01]  /*8830*/  BPT.TRAP 0x1 ;  /* 0x000000040000795c */ /* 0x000fe20000300000 */
.L_x_33:
[----:B------:R-:W-:-:S04]  /*8840*/  UIADD3 UR4, UR4, 0x1, URZ ;  /* 0x0000000104047890 */ /* 0x000fc8000fffe03f */
[----:B------:R-:W-:-:S04]  /*8850*/  UISETP.NE.AND UP0, UPT, UR4, 0x5, UPT ;  /* 0x000000050400788c */ /* 0x000fc8000bf05270 */
[----:B------:R-:W-:Y:S01]  /*8860*/  USEL UR7, UR4, URZ, UP0 ;  /* 0x0000003f04077287 */ /* 0x000fe20008000000 */
[----:B------:R-:W-:Y:S11]  /*8870*/  @!P0 BRA `(.L_x_34) ;  /* 0x0000000000048947 */ /* 0x000ff60003800000 */
[----:B------:R-:W-:Y:S01]  /*8880*/  BPT.TRAP 0x1 ;  /* 0x000000040000795c */ /* 0x000fe20000300000 */
.L_x_34:
[----:B------:R-:W-:-:S04]  /*8890*/  ULEA UR4, UR7, UR37, 0x3 ;  /* 0x0000002507047291 */ /* 0x000fc8000f8e183f */
[----:B------:R-:W-:-:S04]  /*88a0*/  UIADD3 UR4, UR4, 0x40428, URZ ;  /* 0x0004042804047890 */ /* 0x000fc8000fffe03f */
[----:B------:R-:W-:-:S09]  /*88b0*/  UPRMT UR4, URZ, 0x654, UR4 ;  /* 0x000006543f047896 */ /* 0x000fd20008000004 */
[----:B------:R-:W-:Y:S01]  /*88c0*/  SYNCS.ARRIVE.TRANS64.RED.A1T0 RZ, [UR4], RZ ;  /* 0x000000ffffff79a7 */ /* 0x000fe20008100404 */
[----:B------:R-:W-:Y:S05]  /*88d0*/  @P1 BRA `(.L_x_35) ;  /* 0x0000000000041947 */ /* 0x000fea0003800000 */
[----:B------:R-:W-:Y:S01]  /*88e0*/  BPT.TRAP 0x1 ;  /* 0x000000040000795c */ /* 0x000fe20000300000 */
.L_x_35:
[----:B------:R-:W-:Y:S01]  /*88f0*/  UIADD3 UR6, UR6, 0x1, URZ ;  /* 0x0000000106067890 */ /* 0x000fe2000fffe03f */
[C---:B------:R-:W-:Y:S01]  /*8900*/  ISETP.GT.AND P2, PT, R7.reuse, 0x2, PT ;  /* 0x000000020700780c */ /* 0x040fe20003f44270 */
[----:B------:R-:W-:Y:S01]  /*8910*/  UIADD3 UR4, UR7, 0x1, URZ ;  /* 0x0000000107047890 */ /* 0x000fe2000fffe03f */
[----:B------:R-:W-:Y:S01]  /*8920*/  IADD3 R7, R7, -0x1, RZ ;  /* 0xffffffff07077810 */ /* 0x000fe20007ffe0ff */
[----:B------:R-:W-:Y:S01]  /*8930*/  UISETP.NE.AND UP1, UPT, UR6, 0x5, UPT ;  /* 0x000000050600788c */ /* 0x000fe2000bf25270 */
[----:B------:R-:W-:Y:S01]  /*8940*/  IADD3 R4, R4, 0x80, RZ ;  /* 0x0000008004047810 */ /* 0x000fe20007ffe0ff */
[----:B------:R-:W-:Y:S01]  /*8950*/  UISETP.NE.AND UP0, UPT, UR4, 0x5, UPT ;  /* 0x000000050400788c */ /* 0x000fe2000bf05270 */
[----:B------:R-:W-:Y:S01]  /*8960*/  MOV R9, R5 ;  /* 0x0000000500097202 */ /* 0x000fe20000000f00 */
[----:B------:R-:W-:Y:S01]  /*8970*/  USEL UR7, URZ, 0x1, UP1 ;  /* 0x000000013f077887 */ /* 0x000fe20008800000 */
[----:B------:R-:W-:Y:S01]  /*8980*/  MOV R11, R6 ;  /* 0x00000006000b7202 */ /* 0x000fe20000000f00 */
[----:B------:R-:W-:-:S02]  /*8990*/  USEL UR4, UR4, URZ, UP0 ;  /* 0x0000003f04047287 */ /* 0x000fc40008000000 */
[----:B------:R-:W-:Y:S02]  /*89a0*/  USEL UR36, UR6, URZ, UP1 ;  /* 0x0000003f06247287 */ /* 0x000fe40008800000 */
[----:B------:R-:W-:Y:S01]  /*89b0*/  LOP3.LUT R18, R18, UR7, RZ, 0x3c, !PT ;  /* 0x0000000712127c12 */ /* 0x000fe2000f8e3cff */
[----:B------:R-:W-:Y:S09]  /*89c0*/  @P2 BRA `(.L_x_36) ;  /* 0xffffffc400902947 */ /* 0x000ff2000383ffff */
.L_x_25:
[----:B------:R-:W-:-:S13]  /*89d0*/  ISETP.GE.AND P2, PT, R7, 0x1, PT ;  /* 0x000000010700780c */ /* 0x000fda0003f46270 */
[----:B------:R-:W-:Y:S05]  /*89e0*/  @!P2 BRA `(.L_x_37) ;  /* 0x0000004000a4a947 */ /* 0x000fea0003800000 */
[----:B------:R-:W-:Y:S01]  /*89f0*/  IMAD.MOV.U32 R9, RZ, RZ, R5 ;  /* 0x000000ffff097224 */ /* 0x000fe200078e0005 */
[----:B-1----:R-:W-:Y:S01]  /*8a00*/  MOV R8, R6 ;  /* 0x0000000600087202 */ /* 0x002fe20000000f00 */
[----:B------:R-:W-:Y:S01]  /*8a10*/  ULDC UR7, c[0x0][0x28c] ;  /* 0x0000a30000077ab9 */ /* 0x000fe20000000800 */
[----:B------:R-:W-:-:S05]  /*8a20*/  ULDC UR5, c[0x0][0x604] ;  /* 0x0001810000057ab9 */ /* 0x000fca0000000800 */
.L_x_48:
[----:B------:R-:W-:Y:S05]  /*8a30*/  @!P0 BRA `(.L_x_38) ;  /* 0x0000000000048947 */ /* 0x000fea0003800000 */
[----:B------:R-:W-:Y:S01]  /*8a40*/  BPT.TRAP 0x1 ;  /* 0x000000040000795c */ /* 0x000fe20000300000 */
.L_x_38:
[----:B------:R-:W-:Y:S01]  /*8a50*/  ULEA UR6, UR36, UR37, 0x3 ;  /* 0x0000002524067291 */ /* 0x000fe2000f8e183f */
[----:B------:R-:W-:-:S08]  /*8a60*/  SHF.L.U32 R5, R18, 0x1f, RZ ;  /* 0x0000001f12057819 */ /* 0x000fd000000006ff */
[----:B------:R-:W1:Y:S02]  /*8a70*/  SYNCS.PHASECHK.TRANS64.TRYWAIT P2, [UR6+0x40400], R5 ;  /* 0x04040005ff0075a7 */ /* 0x000e640008040146 */
[----:B-1----:R-:W-:Y:S05]  /*8a80*/  @!P2 BRA `(.L_x_39) ;  /* 0x0000008400a4a947 */ /* 0x002fea0003800000 */
.L_x_132:
        /* <DEDUP_REMOVED lines=25> */
[----:B------:R-:W-:Y:S01]  /*8c20*/  USEL UR6, UR6, URZ, UP0 ;  /* 0x0000003f06067287 */ /* 0x000fe20008000000 */
[----:B------:R-:W-:Y:S02]  /*8c30*/  WARPGROUP.DEPBAR.LE gsb0, 0x0 ;  /* 0x00008000000079c5 */ /* 0x000fe40000010000 */
[----:B------:R-:W-:-:S06]  /*8c40*/  WARPGROUP.ARRIVE ;  /* 0x00000000000079c5 */ /* 0x000fcc0000000000 */
[----:B------:R-:W-:Y:S01]  /*8c50*/  HGMMA.64x128x16.F32 R24, gdesc[UR8], R24, gsb0 ;  /* 0x01e00000081879f0 */ /* 0x000fe20008000818 */
[----:B------:R-:W-:-:S06]  /*8c60*/  USEL UR10, URZ, 0x1, UP0 ;  /* 0x000000013f0a7887 */ /* 0x000fcc0008000000 */
        /* <DEDUP_REMOVED lines=28> */
.L_x_40:
[C---:B-1----:R-:W-:Y:S01]  /*8e30*/  IADD3 R5, R4.reuse, 0x1, RZ ;  /* 0x0000000104057810 */ /* 0x042fe20007ffe0ff */
[C---:B------:R-:W-:Y:S01]  /*8e40*/  VIADD R13, R4.reuse, 0x29 ;  /* 0x00000029040d7836 */ /* 0x040fe20000000000 */
[C---:B------:R-:W-:Y:S01]  /*8e50*/  IADD3 R6, R4.reuse, 0x8, RZ ;  /* 0x0000000804067810 */ /* 0x040fe20007ffe0ff */
[C---:B------:R-:W-:Y:S01]  /*8e60*/  VIADD R23, R4.reuse, 0x59 ;  /* 0x0000005904177836 */ /* 0x040fe20000000000 */
[----:B------:R-:W-:Y:S01]  /*8e70*/  ISETP.GE.AND P3, PT, R5, UR7, PT ;  /* 0x0000000705007c0c */ /* 0x000fe2000bf66270 */
[----:B------:R-:W-:Y:S01]  /*8e80*/  VIADD R14, R4, 0x71 ;  /* 0x00000071040e7836 */ /* 0x000fe20000000000 */
[----:B------:R-:W-:Y:S01]  /*8e90*/  ISETP.GE.AND P2, PT, R6, UR7, PT ;  /* 0x0000000706007c0c */ /* 0x000fe2000bf46270 */
[C---:B------:R-:W-:Y:S01]  /*8ea0*/  VIADD R6, R4.reuse, 0x11 ;  /* 0x0000001104067836 */ /* 0x040fe20000000000 */
[C---:B------:R-:W-:Y:S01]  /*8eb0*/  IADD3 R5, R4.reuse, 0x10, RZ ;  /* 0x0000001004057810 */ /* 0x040fe20007ffe0ff */
[----:B------:R-:W-:Y:S01]  /*8ec0*/  ULEA UR10, UR6, UR37, 0x3 ;  /* 0x00000025060a7291 */ /* 0x000fe2000f8e183f */
[----:B------:R-:W-:-:S02]  /*8ed0*/  IADD3 R11, R4, 0x9, RZ ;  /* 0x00000009040b7810 */ /* 0x000fc40007ffe0ff */
[----:B------:R-:W-:Y:S02]  /*8ee0*/  ISETP.GE.AND P4, PT, R4, UR7, PT ;  /* 0x0000000704007c0c */ /* 0x000fe4000bf86270 */
[----:B------:R-:W-:Y:S02]  /*8ef0*/  ISETP.GE.AND P6, PT, R5, UR7, PT ;  /* 0x0000000705007c0c */ /* 0x000fe4000bfc6270 */
[----:B------:R-:W-:Y:S02]  /*8f00*/  ISETP.GE.AND P5, PT, R11, UR7, PT ;  /* 0x000000070b007c0c */ /* 0x000fe4000bfa6270 */
[----:B------:R-:W-:Y:S02]  /*8f10*/  FSEL R24, R24, -INF , !P4 ;  /* 0xff80000018187808 */ /* 0x000fe40006000000 */
[----:B------:R-:W-:Y:S02]  /*8f20*/  FSEL R5, R26, -INF , !P4 ;  /* 0xff8000001a057808 */ /* 0x000fe40006000000 */
[----:B------:R-:W-:-:S02]  /*8f30*/  ISETP.GE.AND P4, PT, R6, UR7, PT ;  /* 0x0000000706007c0c */ /* 0x000fc4000bf86270 */
[C---:B------:R-:W-:Y:S02]  /*8f40*/  IADD3 R11, R4.reuse, 0x19, RZ ;  /* 0x00000019040b7810 */ /* 0x040fe40007ffe0ff */
[----:B------:R-:W-:Y:S02]  /*8f50*/  IADD3 R6, R4, 0x18, RZ ;  /* 0x0000001804067810 */ /* 0x000fe40007ffe0ff */
[----:B------:R-:W-:Y:S02]  /*8f60*/  FSEL R28, R28, -INF , !P2 ;  /* 0xff8000001c1c7808 */ /* 0x000fe40005000000 */
[----:B------:R-:W-:Y:S02]  /*8f70*/  FSEL R30, R30, -INF , !P2 ;  /* 0xff8000001e1e7808 */ /* 0x000fe40005000000 */
[----:B------:R-:W-:Y:S02]  /*8f80*/  FSEL R25, R25, -INF , !P3 ;  /* 0xff80000019197808 */ /* 0x000fe40005800000 */
[----:B------:R-:W-:-:S02]  /*8f90*/  FSEL R27, R27, -INF , !P3 ;  /* 0xff8000001b1b7808 */ /* 0x000fc40005800000 */
[----:B------:R-:W-:Y:S02]  /*8fa0*/  ISETP.GE.AND P2, PT, R11, UR7, PT ;  /* 0x000000070b007c0c */ /* 0x000fe4000bf46270 */
[----:B------:R-:W-:Y:S02]  /*8fb0*/  ISETP.GE.AND P3, PT, R6, UR7, PT ;  /* 0x0000000706007c0c */ /* 0x000fe4000bf66270 */
[C---:B------:R-:W-:Y:S02]  /*8fc0*/  IADD3 R11, R4.reuse, 0x21, RZ ;  /* 0x00000021040b7810 */ /* 0x040fe40007ffe0ff */
[----:B------:R-:W-:Y:S02]  /*8fd0*/  IADD3 R6, R4, 0x20, RZ ;  /* 0x0000002004067810 */ /* 0x000fe40007ffe0ff */
[----:B------:R-:W-:Y:S02]  /*8fe0*/  FSEL R32, R32, -INF , !P6 ;  /* 0xff80000020207808 */ /* 0x000fe40007000000 */
[----:B------:R-:W-:-:S02]  /*8ff0*/  FSEL R34, R34, -INF , !P6 ;  /* 0xff80000022227808 */ /* 0x000fc40007000000 */
[----:B------:R-:W-:Y:S02]  /*9000*/  FSEL R29, R29, -INF , !P5 ;  /* 0xff8000001d1d7808 */ /* 0x000fe40006800000 */
[----:B------:R-:W-:Y:S02]  /*9010*/  FSEL R31, R31, -INF , !P5 ;  /* 0xff8000001f1f7808 */ /* 0x000fe40006800000 */
[----:B------:R-:W-:Y:S02]  /*9020*/  ISETP.GE.AND P6, PT, R11, UR7, PT ;  /* 0x000000070b007c0c */ /* 0x000fe4000bfc6270 */
[----:B------:R-:W-:Y:S02]  /*9030*/  ISETP.GE.AND P5, PT, R6, UR7, PT ;  /* 0x0000000706007c0c */ /* 0x000fe4000bfa6270 */
[----:B------:R-:W-:Y:S02]  /*9040*/  IADD3 R11, R4, 0x28, RZ ;  /* 0x00000028040b7810 */ /* 0x000fe40007ffe0ff */
[----:B------:R-:W-:-:S02]  /*9050*/  FMNMX R6, R5, R8, !PT ;  /* 0x0000000805067209 */ /* 0x000fc40007800000 */
[----:B------:R-:W-:Y:S02]  /*9060*/  FSEL R33, R33, -INF , !P4 ;  /* 0xff80000021217808 */ /* 0x000fe40006000000 */
[----:B------:R-:W-:Y:S02]  /*9070*/  FSEL R35, R35, -INF , !P4 ;  /* 0xff80000023237808 */ /* 0x000fe40006000000 */
[----:B------:R-:W-:Y:S02]  /*9080*/  ISETP.GE.AND P4, PT, R11, UR7, PT ;  /* 0x000000070b007c0c */ /* 0x000fe4000bf86270 */
[----:B------:R-:W-:Y:S02]  /*9090*/  FMNMX R11, R27, R6, !PT ;  /* 0x000000061b0b7209 */ /* 0x000fe40007800000 */
[----:B------:R-:W-:Y:S02]  /*90a0*/  FSEL R38, R38, -INF , !P3 ;  /* 0xff80000026267808 */ /* 0x000fe40005800000 */
[----:B------:R-:W-:-:S02]  /*90b0*/  FMNMX R6, R30, R11, !PT ;  /* 0x0000000b1e067209 */ /* 0x000fc40007800000 */
[----:B------:R-:W-:Y:S02]  /*90c0*/  FSEL R36, R36, -INF , !P3 ;  /* 0xff80000024247808 */ /* 0x000fe40005800000 */
[----:B------:R-:W-:Y:S02]  /*90d0*/  FMNMX R11, R31, R6, !PT ;  /* 0x000000061f0b7209 */ /* 0x000fe40007800000 */
[----:B------:R-:W-:Y:S02]  /*90e0*/  ISETP.GE.AND P3, PT, R13, UR7, PT ;  /* 0x000000070d007c0c */ /* 0x000fe4000bf66270 */
[----:B------:R-:W-:Y:S02]  /*90f0*/  FMNMX R6, R34, R11, !PT ;  /* 0x0000000b22067209 */ /* 0x000fe40007800000 */
[----:B------:R-:W-:Y:S02]  /*9100*/  FSEL R39, R39, -INF , !P2 ;  /* 0xff80000027277808 */ /* 0x000fe40005000000 */
[----:B------:R-:W-:-:S02]  /*9110*/  FMNMX R11, R35, R6, !PT ;  /* 0x00000006230b7209 */ /* 0x000fc40007800000 */
[----:B------:R-:W-:Y:S02]  /*9120*/  IADD3 R13, R4, 0x30, RZ ;  /* 0x00000030040d7810 */ /* 0x000fe40007ffe0ff */
[----:B------:R-:W-:Y:S02]  /*9130*/  FMNMX R6, R38, R11, !PT ;  /* 0x0000000b26067209 */ /* 0x000fe40007800000 */
[----:B------:R-:W-:Y:S02]  /*9140*/  FSEL R37, R37, -INF , !P2 ;  /* 0xff80000025257808 */ /* 0x000fe40005000000 */
[----:B------:R-:W-:Y:S02]  /*9150*/  FSEL R42, R42, -INF , !P5 ;  /* 0xff8000002a2a7808 */ /* 0x000fe40006800000 */
[----:B------:R-:W-:Y:S02]  /*9160*/  FMNMX R11, R39, R6, !PT ;  /* 0x00000006270b7209 */ /* 0x000fe40007800000 */
[----:B------:R-:W-:-:S02]  /*9170*/  ISETP.GE.AND P2, PT, R13, UR7, PT ;  /* 0x000000070d007c0c */ /* 0x000fc4000bf46270 */
[----:B------:R-:W-:Y:S02]  /*9180*/  IADD3 R13, R4, 0x31, RZ ;  /* 0x00000031040d7810 */ /* 0x000fe40007ffe0ff */
[----:B------:R-:W-:Y:S02]  /*9190*/  FSEL R43, R43, -INF , !P6 ;  /* 0xff8000002b2b7808 */ /* 0x000fe40007000000 */
[----:B------:R-:W-:Y:S02]  /*91a0*/  FMNMX R6, R42, R11, !PT ;  /* 0x0000000b2a067209 */ /* 0x000fe40007800000 */
[----:B------:R-:W-:Y:S02]  /*91b0*/  FSEL R40, R40, -INF , !P5 ;  /* 0xff80000028287808 */ /* 0x000fe40006800000 */
[----:B------:R-:W-:Y:S02]  /*91c0*/  ISETP.GE.AND P5, PT, R13, UR7, PT ;  /* 0x000000070d007c0c */ /* 0x000fe4000bfa6270 */
[----:B------:R-:W-:-:S02]  /*91d0*/  IADD3 R13, R4, 0x38, RZ ;  /* 0x00000038040d7810 */ /* 0x000fc40007ffe0ff */
[----:B------:R-:W-:Y:S02]  /*91e0*/  FSEL R46, R46, -INF , !P4 ;  /* 0xff8000002e2e7808 */ /* 0x000fe40006000000 */
[----:B------:R-:W-:Y:S02]  /*91f0*/  FMNMX R11, R43, R6, !PT ;  /* 0x000000062b0b7209 */ /* 0x000fe40007800000 */
[----:B------:R-:W-:Y:S02]  /*9200*/  FSEL R41, R41, -INF , !P6 ;  /* 0xff80000029297808 */ /* 0x000fe40007000000 */
[----:B------:R-:W-:Y:S02]  /*9210*/  ISETP.GE.AND P6, PT, R13, UR7, PT ;  /* 0x000000070d007c0c */ /* 0x000fe4000bfc6270 */
[----:B------:R-:W-:Y:S02]  /*9220*/  IADD3 R13, R4, 0x39, RZ ;  /* 0x00000039040d7810 */ /* 0x000fe40007ffe0ff */
[----:B------:R-:W-:-:S02]  /*9230*/  FSEL R47, R47, -INF , !P3 ;  /* 0xff8000002f2f7808 */ /* 0x000fc40005800000 */
[----:B------:R-:W-:Y:S02]  /*9240*/  FMNMX R6, R46, R11, !PT ;  /* 0x0000000b2e067209 */ /* 0x000fe40007800000 */
[----:B------:R-:W-:Y:S02]  /*9250*/  FSEL R44, R44, -INF , !P4 ;  /* 0xff8000002c2c7808 */ /* 0x000fe40006000000 */
[----:B------:R-:W-:Y:S02]  /*9260*/  ISETP.GE.AND P4, PT, R13, UR7, PT ;  /* 0x000000070d007c0c */ /* 0x000fe4000bf86270 */
[----:B------:R-:W-:Y:S02]  /*9270*/  FSEL R50, R50, -INF , !P2 ;  /* 0xff80000032327808 */ /* 0x000fe40005000000 */
[----:B------:R-:W-:Y:S02]  /*9280*/  FMNMX R11, R47, R6, !PT ;  /* 0x000000062f0b7209 */ /* 0x000fe40007800000 */
[----:B------:R-:W-:-:S02]  /*9290*/  IADD3 R13, R4, 0x40, RZ ;  /* 0x00000040040d7810 */ /* 0x000fc40007ffe0ff */
[----:B------:R-:W-:Y:S02]  /*92a0*/  FSEL R45, R45, -INF , !P3 ;  /* 0xff8000002d2d7808 */ /* 0x000fe40005800000 */
[----:B------:R-:W-:Y:S02]  /*92b0*/  FSEL R51, R51, -INF , !P5 ;  /* 0xff80000033337808 */ /* 0x000fe40006800000 */
[----:B------:R-:W-:Y:S02]  /*92c0*/  FMNMX R6, R50, R11, !PT ;  /* 0x0000000b32067209 */ /* 0x000fe40007800000 */
[----:B------:R-:W-:Y:S01]  /*92d0*/  ISETP.GE.AND P3, PT, R13, UR7, PT ;  /* 0x000000070d007c0c */ /* 0x000fe2000bf66270 */
[----:B------:R-:W-:Y:S01]  /*92e0*/  VIADD R13, R4, 0x41 ;  /* 0x00000041040d7836 */ /* 0x000fe20000000000 */
[----:B------:R-:W-:Y:S02]  /*92f0*/  FSEL R54, R54, -INF , !P6 ;  /* 0xff80000036367808 */ /* 0x000fe40007000000 */
[----:B------:R-:W-:-:S02]  /*9300*/  FMNMX R11, R51, R6, !PT ;  /* 0x00000006330b7209 */ /* 0x000fc40007800000 */
[----:B------:R-:W-:Y:S02]  /*9310*/  FSEL R48, R48, -INF , !P2 ;  /* 0xff80000030307808 */ /* 0x000fe40005000000 */
[----:B------:R-:W-:Y:S02]  /*9320*/  ISETP.GE.AND P2, PT, R13, UR7, PT ;  /* 0x000000070d007c0c */ /* 0x000fe4000bf46270 */
[----:B------:R-:W-:Y:S02]  /*9330*/  IADD3 R13, R4, 0x48, RZ ;  /* 0x00000048040d7810 */ /* 0x000fe40007ffe0ff */
[----:B------:R-:W-:Y:S02]  /*9340*/  FSEL R55, R55, -INF , !P4 ;  /* 0xff80000037377808 */ /* 0x000fe40006000000 */
[----:B------:R-:W-:Y:S02]  /*9350*/  FMNMX R6, R54, R11, !PT ;  /* 0x0000000b36067209 */ /* 0x000fe40007800000 */
[----:B------:R-:W-:-:S02]  /*9360*/  FSEL R49, R49, -INF , !P5 ;  /* 0xff80000031317808 */ /* 0x000fc40006800000 */
[----:B------:R-:W-:Y:S02]  /*9370*/  ISETP.GE.AND P5, PT, R13, UR7, PT ;  /* 0x000000070d007c0c */ /* 0x000fe4000bfa6270 */
[----:B------:R-:W-:Y:S02]  /*9380*/  FSEL R58, R58, -INF , !P3 ;  /* 0xff8000003a3a7808 */ /* 0x000fe40005800000 */
[----:B------:R-:W-:Y:S02]  /*9390*/  FMNMX R11, R55, R6, !PT ;  /* 0x00000006370b7209 */ /* 0x000fe40007800000 */
[----:B------:R-:W-:Y:S02]  /*93a0*/  IADD3 R13, R4, 0x49, RZ ;  /* 0x00000049040d7810 */ /* 0x000fe40007ffe0ff */
[----:B------:R-:W-:Y:S02]  /*93b0*/  FSEL R52, R52, -INF , !P6 ;  /* 0xff80000034347808 */ /* 0x000fe40007000000 */
[----:B------:R-:W-:-:S02]  /*93c0*/  FSEL R59, R59, -INF , !P2 ;  /* 0xff8000003b3b7808 */ /* 0x000fc40005000000 */
[----:B------:R-:W-:Y:S02]  /*93d0*/  FMNMX R6, R58, R11, !PT ;  /* 0x0000000b3a067209 */ /* 0x000fe40007800000 */
[----:B------:R-:W-:Y:S02]  /*93e0*/  ISETP.GE.AND P6, PT, R13, UR7, PT ;  /* 0x000000070d007c0c */ /* 0x000fe4000bfc6270 */
[----:B------:R-:W-:Y:S02]  /*93f0*/  IADD3 R13, R4, 0x50, RZ ;  /* 0x00000050040d7810 */ /* 0x000fe40007ffe0ff */
[----:B------:R-:W-:Y:S02]  /*9400*/  FSEL R62, R62, -INF , !P5 ;  /* 0xff8000003e3e7808 */ /* 0x000fe40006800000 */
[----:B------:R-:W-:Y:S02]  /*9410*/  FMNMX R11, R59, R6, !PT ;  /* 0x000000063b0b7209 */ /* 0x000fe40007800000 */
[----:B------:R-:W-:-:S02]  /*9420*/  FSEL R53, R53, -INF , !P4 ;  /* 0xff80000035357808 */ /* 0x000fc40006000000 */
[----:B------:R-:W-:Y:S02]  /*9430*/  ISETP.GE.AND P4, PT, R13, UR7, PT ;  /* 0x000000070d007c0c */ /* 0x000fe4000bf86270 */
[----:B------:R-:W-:Y:S02]  /*9440*/  IADD3 R13, R4, 0x51, RZ ;  /* 0x00000051040d7810 */ /* 0x000fe40007ffe0ff */
[----:B------:R-:W-:Y:S02]  /*9450*/  FSEL R63, R63, -INF , !P6 ;  /* 0xff8000003f3f7808 */ /* 0x000fe40007000000 */
[----:B------:R-:W-:Y:S02]  /*9460*/  FMNMX R6, R62, R11, !PT ;  /* 0x0000000b3e067209 */ /* 0x000fe40007800000 */
[----:B------:R-:W-:Y:S02]  /*9470*/  FSEL R56, R56, -INF , !P3 ;  /* 0xff80000038387808 */ /* 0x000fe40005800000 */
[----:B------:R-:W-:-:S02]  /*9480*/  ISETP.GE.AND P3, PT, R13, UR7, PT ;  /* 0x000000070d007c0c */ /* 0x000fc4000bf66270 */
[----:B------:R-:W-:Y:S02]  /*9490*/  IADD3 R13, R4, 0x58, RZ ;  /* 0x00000058040d7810 */ /* 0x000fe40007ffe0ff */
[----:B------:R-:W-:Y:S02]  /*94a0*/  FSEL R66, R66, -INF , !P4 ;  /* 0xff80000042427808 */ /* 0x000fe40006000000 */
[----:B------:R-:W-:Y:S02]  /*94b0*/  FMNMX R11, R63, R6, !PT ;  /* 0x000000063f0b7209 */ /* 0x000fe40007800000 */
[----:B------:R-:W-:Y:S02]  /*94c0*/  FSEL R57, R57, -INF , !P2 ;  /* 0xff80000039397808 */ /* 0x000fe40005000000 */
[----:B------:R-:W-:Y:S02]  /*94d0*/  ISETP.GE.AND P2, PT, R13, UR7, PT ;  /* 0x000000070d007c0c */ /* 0x000fe4000bf46270 */
[----:B------:R-:W-:-:S02]  /*94e0*/  FSEL R67, R67, -INF , !P3 ;  /* 0xff80000043437808 */ /* 0x000fc40005800000 */
[----:B------:R-:W-:Y:S02]  /*94f0*/  FMNMX R6, R66, R11, !PT ;  /* 0x0000000b42067209 */ /* 0x000fe40007800000 */
[----:B------:R-:W-:Y:S02]  /*9500*/  P2R R10, PR, RZ, 0x2 ;  /* 0x00000002ff0a7803 */ /* 0x000fe40000000000 */
[----:B------:R-:W-:Y:S02]  /*9510*/  IADD3 R26, R4, 0x60, RZ ;  /* 0x00000060041a7810 */ /* 0x000fe40007ffe0ff */
[----:B------:R-:W-:Y:S02]  /*9520*/  ISETP.GE.AND P1, PT, R23, UR7, PT ;  /* 0x0000000717007c0c */ /* 0x000fe4000bf26270 */
[----:B------:R-:W-:Y:S02]  /*9530*/  FSEL R70, R70, -INF , !P2 ;  /* 0xff80000046467808 */ /* 0x000fe40005000000 */
[----:B------:R-:W-:-:S02]  /*9540*/  FMNMX R11, R67, R6, !PT ;  /* 0x00000006430b7209 */ /* 0x000fc40007800000 */
[----:B------:R-:W-:Y:S02]  /*9550*/  IADD3 R13, R4, 0x61, RZ ;  /* 0x00000061040d7810 */ /* 0x000fe40007ffe0ff */
[----:B------:R-:W-:Y:S02]  /*9560*/  FSEL R60, R60, -INF , !P5 ;  /* 0xff8000003c3c7808 */ /* 0x000fe40006800000 */
[----:B------:R-:W-:Y:S02]  /*9570*/  P2R R12, PR, RZ, 0x1 ;  /* 0x00000001ff0c7803 */ /* 0x000fe40000000000 */
[----:B------:R-:W-:Y:S02]  /*9580*/  ISETP.GE.AND P5, PT, R26, UR7, PT ;  /* 0x000000071a007c0c */ /* 0x000fe4000bfa6270 */
[----:B------:R-:W-:Y:S02]  /*9590*/  FSEL R71, R71, -INF , !P1 ;  /* 0xff80000047477808 */ /* 0x000fe40004800000 */
[----:B------:R-:W-:-:S02]  /*95a0*/  FMNMX R6, R70, R11, !PT ;  /* 0x0000000b46067209 */ /* 0x000fc40007800000 */
[----:B------:R-:W-:Y:S02]  /*95b0*/  ISETP.GE.AND P0, PT, R13, UR7, PT ;  /* 0x000000070d007c0c */ /* 0x000fe4000bf06270 */
[----:B------:R-:W-:Y:S02]  /*95c0*/  IADD3 R13, R4, 0x68, RZ ;  /* 0x00000068040d7810 */ /* 0x000fe40007ffe0ff */
[----:B------:R-:W-:Y:S02]  /*95d0*/  FSEL R74, R74, -INF , !P5 ;  /* 0xff8000004a4a7808 */ /* 0x000fe40006800000 */
[----:B------:R-:W-:Y:S02]  /*95e0*/  FMNMX R11, R71, R6, !PT ;  /* 0x00000006470b7209 */ /* 0x000fe40007800000 */
        /* <DEDUP_REMOVED lines=10> */
[----:B------:R-:W-:Y:S02]  /*9690*/  FSEL R79, R79, -INF , !P2 ;  /* 0xff8000004f4f7808 */ /* 0x000fe40005000000 */
[----:B------:R-:W-:Y:S02]  /*96a0*/  FMNMX R6, R78, R11, !PT ;  /* 0x0000000b4e067209 */ /* 0x000fe40007800000 */
[----:B------:R-:W-:Y:S02]  /*96b0*/  ISETP.GE.AND P3, PT, R13, UR7, PT ;  /* 0x000000070d007c0c */ /* 0x000fe4000bf66270 */
[----:B------:R-:W-:-:S02]  /*96c0*/  FSEL R64, R64, -INF , !P4 ;  /* 0xff80000040407808 */ /* 0x000fc40006000000 */
[----:B------:R-:W-:Y:S02]  /*96d0*/  IADD3 R168, R4, 0x78, RZ ;  /* 0x0000007804a87810 */ /* 0x000fe40007ffe0ff */
[----:B------:R-:W-:Y:S02]  /*96e0*/  FSEL R82, R82, -INF , !P3 ;  /* 0xff80000052527808 */ /* 0x000fe40005800000 */
[----:B------:R-:W-:Y:S02]  /*96f0*/  FMNMX R11, R79, R6, !PT ;  /* 0x000000064f0b7209 */ /* 0x000fe40007800000 */
[----:B------:R-:W-:Y:S02]  /*9700*/  ISETP.GE.AND P4, PT, R14, UR7, PT ;  /* 0x000000070e007c0c */ /* 0x000fe4000bf86270 */
[----:B------:R-:W-:Y:S02]  /*9710*/  IADD3 R169, R4, 0x79, RZ ;  /* 0x0000007904a97810 */ /* 0x000fe40007ffe0ff */
[----:B------:R-:W-:-:S02]  /*9720*/  FSEL R83, R83, -INF , !P4 ;  /* 0xff80000053537808 */ /* 0x000fc40006000000 */
[----:B------:R-:W-:Y:S02]  /*9730*/  FMNMX R6, R82, R11, !PT ;  /* 0x0000000b52067209 */ /* 0x000fe40007800000 */
[----:B------:R-:W-:Y:S02]  /*9740*/  ISETP.GE.AND P5, PT, R168, UR7, PT ;  /* 0x00000007a8007c0c */ /* 0x000fe4000bfa6270 */
[----:B------:R-:W-:Y:S02]  /*9750*/  FSEL R61, R61, -INF , !P6 ;  /* 0xff8000003d3d7808 */ /* 0x000fe40007000000 */
[----:B------:R-:W-:Y:S02]  /*9760*/  FSEL R86, R86, -INF , !P5 ;  /* 0xff80000056567808 */ /* 0x000fe40006800000 */
[----:B------:R-:W-:Y:S02]  /*9770*/  FMNMX R11, R83, R6, !PT ;  /* 0x00000006530b7209 */ /* 0x000fe40007800000 */
[----:B------:R-:W-:-:S02]  /*9780*/  ISETP.GE.AND P6, PT, R169, UR7, PT ;  /* 0x00000007a9007c0c */ /* 0x000fc4000bfc6270 */
[----:B------:R-:W-:Y:S02]  /*9790*/  FMNMX R6, R86, R11, !PT ;  /* 0x0000000b56067209 */ /* 0x000fe40007800000 */
[----:B------:R-:W-:Y:S02]  /*97a0*/  FSEL R87, R87, -INF , !P6 ;  /* 0xff80000057577808 */ /* 0x000fe40007000000 */
[----:B------:R-:W-:Y:S02]  /*97b0*/  P2R R15, PR, RZ, 0x4 ;  /* 0x00000004ff0f7803 */ /* 0x000fe40000000000 */
[----:B------:R-:W-:Y:S02]  /*97c0*/  FMNMX R13, R87, R6, !PT ;  /* 0x00000006570d7209 */ /* 0x000fe40007800000 */
[----:B------:R-:W-:Y:S02]  /*97d0*/  P2R R20, PR, RZ, 0x2 ;  /* 0x00000002ff147803 */ /* 0x000fe40000000000 */
[----:B------:R-:W-:Y:S01]  /*97e0*/  ISETP.GE.AND P1, PT, R23, UR7, PT ;  /* 0x0000000717007c0c */ /* 0x000fe2000bf26270 */
[----:B------:R-:W1:Y:S01]  /*97f0*/  SHFL.BFLY PT, R6, R13, 0x1, 0x1f ;  /* 0x0c201f000d067f89 */ /* 0x000e6200000e0000 */
[----:B------:R-:W-:-:S02]  /*9800*/  P2R R21, PR, RZ, 0x1 ;  /* 0x00000001ff157803 */ /* 0x000fc40000000000 */
[----:B------:R-:W-:Y:S02]  /*9810*/  FSEL R69, R69, -INF , !P1 ;  /* 0xff80000045457808 */ /* 0x000fe40004800000 */
[----:B------:R-:W-:Y:S02]  /*9820*/  ISETP.NE.AND P1, PT, R20, RZ, PT ;  /* 0x000000ff1400720c */ /* 0x000fe40003f25270 */
[----:B------:R-:W-:Y:S02]  /*9830*/  ISETP.GE.AND P0, PT, R26, UR7, PT ;  /* 0x000000071a007c0c */ /* 0x000fe4000bf06270 */
[----:B------:R-:W-:Y:S02]  /*9840*/  FSEL R76, R76, -INF , !P1 ;  /* 0xff8000004c4c7808 */ /* 0x000fe40004800000 */
[----:B------:R-:W-:Y:S02]  /*9850*/  ISETP.NE.AND P1, PT, R10, RZ, PT ;  /* 0x000000ff0a00720c */ /* 0x000fe40003f25270 */
[----:B------:R-:W-:-:S02]  /*9860*/  FMNMX R10, R24, R9, !PT ;  /* 0x00000009180a7209 */ /* 0x000fc40007800000 */
[----:B------:R-:W-:Y:S02]  /*9870*/  FSEL R80, R80, -INF , !P3 ;  /* 0xff80000050507808 */ /* 0x000fe40005800000 */
[----:B------:R-:W-:Y:S02]  /*9880*/  FSEL R72, R72, -INF , !P0 ;  /* 0xff80000048487808 */ /* 0x000fe40004000000 */
[----:B------:R-:W-:Y:S02]  /*9890*/  ISETP.NE.AND P0, PT, R21, RZ, PT ;  /* 0x000000ff1500720c */ /* 0x000fe40003f05270 */
[----:B------:R-:W-:Y:S02]  /*98a0*/  FSEL R81, R81, -INF , !P4 ;  /* 0xff80000051517808 */ /* 0x000fe40006000000 */
[----:B------:R-:W-:Y:S02]  /*98b0*/  FSEL R84, R84, -INF , !P5 ;  /* 0xff80000054547808 */ /* 0x000fe40006800000 */
[----:B-1----:R-:W-:-:S02]  /*98c0*/  FMNMX R14, R13, R6, !PT ;  /* 0x000000060d0e7209 */ /* 0x002fc40007800000 */
[----:B------:R-:W-:Y:S02]  /*98d0*/  FSEL R73, R73, -INF , !P0 ;  /* 0xff80000049497808 */ /* 0x000fe40004000000 */
[----:B------:R-:W-:Y:S01]  /*98e0*/  ISETP.NE.AND P0, PT, R12, RZ, PT ;  /* 0x000000ff0c00720c */ /* 0x000fe20003f05270 */
[----:B------:R-:W1:Y:S01]  /*98f0*/  SHFL.BFLY PT, R11, R14, 0x2, 0x1f ;  /* 0x0c401f000e0b7f89 */ /* 0x000e6200000e0000 */
[----:B------:R-:W-:Y:S02]  /*9900*/  FSEL R85, R85, -INF , !P6 ;  /* 0xff80000055557808 */ /* 0x000fe40007000000 */
[----:B-1----:R-:W-:-:S04]  /*9910*/  FMNMX R6, R14, R11, !PT ;  /* 0x0000000b0e067209 */ /* 0x002fc80007800000 */
[----:B------:R-:W-:-:S04]  /*9920*/  FSETP.NEU.AND P2, PT, R6, -INF , PT ;  /* 0xff8000000600780b */ /* 0x000fc80003f4d000 */
[----:B------:R-:W-:Y:S02]  /*9930*/  FSEL R11, R6, RZ, P2 ;  /* 0x000000ff060b7208 */ /* 0x000fe40001000000 */
[----:B------:R-:W-:-:S03]  /*9940*/  ISETP.NE.AND P2, PT, R15, RZ, PT ;  /* 0x000000ff0f00720c */ /* 0x000fc60003f45270 */
[----:B------:R-:W-:Y:S01]  /*9950*/  FMUL R26, R11, UR5 ;  /* 0x000000050b1a7c20 */ /* 0x000fe20008400000 */
[----:B------:R-:W-:-:S03]  /*9960*/  FSEL R77, R77, -INF , !P2 ;  /* 0xff8000004d4d7808 */ /* 0x000fc60005000000 */
[--C-:B------:R-:W-:Y:S01]  /*9970*/  FFMA R15, R5, UR5, -R26.reuse ;  /* 0x00000005050f7c23 */ /* 0x100fe2000800081a */
[----:B------:R-:W-:Y:S01]  /*9980*/  FMNMX R5, R25, R10, !PT ;  /* 0x0000000a19057209 */ /* 0x000fe20007800000 */
[--C-:B------:R-:W-:Y:S01]  /*9990*/  FFMA R13, R27, UR5, -R26.reuse ;  /* 0x000000051b0d7c23 */ /* 0x100fe2000800081a */
[--C-:B------:R-:W-:Y:S01]  /*99a0*/  FFMA R27, R30, UR5, -R26.reuse ;  /* 0x000000051e1b7c23 */ /* 0x100fe2000800081a */
        /* <DEDUP_REMOVED lines=18> */
[----:B------:R1:W2:Y:S01]  /*9ad0*/  MUFU.EX2 R10, R15 ;  /* 0x0000000f000a7308 */ /* 0x0002a20000000800 */
[----:B------:R-:W-:Y:S01]  /*9ae0*/  @!P3 FMUL R13, R13, 0.5 ;  /* 0x3f0000000d0db820 */ /* 0x000fe20000400000 */
[----:B------:R-:W-:Y:S01]  /*9af0*/  FMNMX R12, R36, R5, !PT ;  /* 0x00000005240c7209 */ /* 0x000fe20007800000 */
[--C-:B------:R-:W-:Y:S01]  /*9b00*/  FFMA R51, R63, UR5, -R26.reuse ;  /* 0x000000053f337c23 */ /* 0x100fe2000800081a */
[----:B------:R-:W-:Y:S01]  /*9b10*/  @!P4 FMUL R27, R27, 0.5 ;  /* 0x3f0000001b1bc820 */ /* 0x000fe20000400000 */
[--C-:B------:R-:W-:Y:S01]  /*9b20*/  FFMA R59, R75, UR5, -R26.reuse ;  /* 0x000000054b3b7c23 */ /* 0x100fe2000800081a */
[----:B------:R-:W-:Y:S01]  /*9b30*/  FMNMX R5, R37, R12, !PT ;  /* 0x0000000c25057209 */ /* 0x000fe20007800000 */
[--C-:B------:R-:W-:Y:S01]  /*9b40*/  FFMA R63, R79, UR5, -R26.reuse ;  /* 0x000000054f3f7c23 */ /* 0x100fe2000800081a */
[----:B------:R-:W3:Y:S01]  /*9b50*/  MUFU.EX2 R13, R13 ;  /* 0x0000000d000d7308 */ /* 0x000ee20000000800 */
[--C-:B-1----:R-:W-:Y:S01]  /*9b60*/  FFMA R15, R35, UR5, -R26.reuse ;  /* 0x00000005230f7c23 */ /* 0x102fe2000800081a */
[----:B------:R-:W-:Y:S01]  /*9b70*/  FMNMX R12, R40, R5, !PT ;  /* 0x00000005280c7209 */ /* 0x000fe20007800000 */
[----:B------:R-:W-:Y:S01]  /*9b80*/  @!P5 FMUL R31, R31, 0.5 ;  /* 0x3f0000001f1fd820 */ /* 0x000fe20000400000 */
[--C-:B------:R-:W-:Y:S01]  /*9b90*/  FFMA R35, R46, UR5, -R26.reuse ;  /* 0x000000052e237c23 */ /* 0x100fe2000800081a */
[----:B------:R-:W-:Y:S01]  /*9ba0*/  @!P6 FMUL R34, R34, 0.5 ;  /* 0x3f0000002222e820 */ /* 0x000fe20000400000 */
[----:B------:R-:W-:Y:S01]  /*9bb0*/  FMNMX R5, R41, R12, !PT ;  /* 0x0000000c29057209 */ /* 0x000fe20007800000 */
[--C-:B------:R-:W-:Y:S01]  /*9bc0*/  FFMA R46, R55, UR5, -R26.reuse ;  /* 0x00000005372e7c23 */ /* 0x100fe2000800081a */
[----:B------:R-:W1:Y:S01]  /*9bd0*/  MUFU.EX2 R12, R31 ;  /* 0x0000001f000c7308 */ /* 0x000e620000000800 */
[----:B--2---:R-:W-:Y:S01]  /*9be0*/  @!P2 FMUL R10, R10, R10 ;  /* 0x0000000a0a0aa220 */ /* 0x004fe20000400000 */
[----:B------:R-:W-:Y:S01]  /*9bf0*/  FSETP.GEU.AND P2, PT, R15, -126, PT ;  /* 0xc2fc00000f00780b */ /* 0x000fe20003f4e000 */
[--C-:B------:R-:W-:Y:S01]  /*9c00*/  FFMA R55, R71, UR5, -R26.reuse ;  /* 0x0000000547377c23 */ /* 0x100fe2000800081a */
[----:B------:R-:W-:Y:S01]  /*9c10*/  FMNMX R14, R44, R5, !PT ;  /* 0x000000052c0e7209 */ /* 0x000fe20007800000 */
[----:B------:R-:W-:-:S03]  /*9c20*/  FFMA R71, R87, UR5, -R26 ;  /* 0x0000000557477c23 */ /* 0x000fc6000800081a */
[----:B------:R-:W2:Y:S01]  /*9c30*/  MUFU.EX2 R27, R27 ;  /* 0x0000001b001b7308 */ /* 0x000ea20000000800 */
[----:B---3--:R-:W-:Y:S01]  /*9c40*/  @!P3 FMUL R13, R13, R13 ;  /* 0x0000000d0d0db220 */ /* 0x008fe20000400000 */
[----:B------:R-:W-:Y:S02]  /*9c50*/  FSETP.GEU.AND P3, PT, R38, -126, PT ;  /* 0xc2fc00002600780b */ /* 0x000fe40003f6e000 */
[----:B------:R-:W-:-:S03]  /*9c60*/  FMNMX R5, R45, R14, !PT ;  /* 0x0000000e2d057209 */ /* 0x000fc60007800000 */
[----:B------:R-:W-:Y:S01]  /*9c70*/  @!P2 FMUL R15, R15, 0.5 ;  /* 0x3f0000000f0fa820 */ /* 0x000fe20000400000 */
[----:B------:R3:W4:Y:S01]  /*9c80*/  MUFU.EX2 R14, R34 ;  /* 0x00000022000e7308 */ /* 0x0007220000000800 */
[----:B-1----:R-:W-:Y:S01]  /*9c90*/  @!P5 FMUL R12, R12, R12 ;  /* 0x0000000c0c0cd220 */ /* 0x002fe20000400000 */
[----:B------:R-:W-:Y:S02]  /*9ca0*/  FSETP.GEU.AND P5, PT, R21, -126, PT ;  /* 0xc2fc00001500780b */ /* 0x000fe40003fae000 */
[----:B------:R-:W-:-:S03]  /*9cb0*/  FMNMX R20, R48, R5, !PT ;  /* 0x0000000530147209 */ /* 0x000fc60007800000 */
[----:B------:R-:W-:Y:S01]  /*9cc0*/  @!P3 FMUL R38, R38, 0.5 ;  /* 0x3f0000002626b820 */ /* 0x000fe20000400000 */
[----:B------:R-:W1:Y:S01]  /*9cd0*/  MUFU.EX2 R15, R15 ;  /* 0x0000000f000f7308 */ /* 0x000e620000000800 */
[----:B--2---:R-:W-:Y:S01]  /*9ce0*/  @!P4 FMUL R27, R27, R27 ;  /* 0x0000001b1b1bc220 */ /* 0x004fe20000400000 */
[----:B------:R-:W-:Y:S01]  /*9cf0*/  FSETP.GEU.AND P4, PT, R39, -126, PT ;  /* 0xc2fc00002700780b */ /* 0x000fe20003f8e000 */
[--C-:B---3--:R-:W-:Y:S01]  /*9d00*/  FFMA R34, R43, UR5, -R26.reuse ;  /* 0x000000052b227c23 */ /* 0x108fe2000800081a */
[----:B------:R-:W-:Y:S01]  /*9d10*/  FMNMX R5, R49, R20, !PT ;  /* 0x0000001431057209 */ /* 0x000fe20007800000 */
[--C-:B------:R-:W-:Y:S01]  /*9d20*/  FFMA R43, R58, UR5, -R26.reuse ;  /* 0x000000053a2b7c23 */ /* 0x100fe2000800081a */
[--C-:B------:R-:W-:Y:S01]  /*9d30*/  FFMA R58, R62, UR5, -R26.reuse ;  /* 0x000000053e3a7c23 */ /* 0x100fe2000800081a */
[----:B------:R-:W-:Y:S01]  /*9d40*/  @!P5 FMUL R21, R21, 0.5 ;  /* 0x3f0000001515d820 */ /* 0x000fe20000400000 */
[----:B------:R2:W3:Y:S01]  /*9d50*/  MUFU.EX2 R31, R38 ;  /* 0x00000026001f7308 */ /* 0x0004e20000000800 */
[----:B------:R-:W-:Y:S01]  /*9d60*/  FMNMX R20, R52, R5, !PT ;  /* 0x0000000534147209 */ /* 0x000fe20007800000 */
[----:B----4-:R-:W-:Y:S01]  /*9d70*/  @!P6 FMUL R14, R14, R14 ;  /* 0x0000000e0e0ee220 */ /* 0x010fe20000400000 */
[----:B------:R-:W-:Y:S01]  /*9d80*/  FSETP.GEU.AND P6, PT, R34, -126, PT ;  /* 0xc2fc00002200780b */ /* 0x000fe20003fce000 */
[--C-:B------:R-:W-:Y:S01]  /*9d90*/  FFMA R62, R67, UR5, -R26.reuse ;  /* 0x00000005433e7c23 */ /* 0x100fe2000800081a */
[----:B------:R-:W-:Y:S01]  /*9da0*/  FMNMX R5, R53, R20, !PT ;  /* 0x0000001435057209 */ /* 0x000fe20007800000 */
[--C-:B------:R-:W-:Y:S01]  /*9db0*/  FFMA R67, R83, UR5, -R26.reuse ;  /* 0x0000000553437c23 */ /* 0x100fe2000800081a */
[----:B------:R-:W-:Y:S01]  /*9dc0*/  @!P4 FMUL R39, R39, 0.5 ;  /* 0x3f0000002727c820 */ /* 0x000fe20000400000 */
[----:B------:R-:W4:Y:S01]  /*9dd0*/  MUFU.EX2 R21, R21 ;  /* 0x0000001500157308 */ /* 0x000f220000000800 */
[----:B-1----:R-:W-:Y:S01]  /*9de0*/  @!P2 FMUL R15, R15, R15 ;  /* 0x0000000f0f0fa220 */ /* 0x002fe20000400000 */
[----:B------:R-:W-:Y:S01]  /*9df0*/  FSETP.GEU.AND P2, PT, R35, -126, PT ;  /* 0xc2fc00002300780b */ /* 0x000fe20003f4e000 */
[--C-:B--2---:R-:W-:Y:S01]  /*9e00*/  FFMA R38, R47, UR5, -R26.reuse ;  /* 0x000000052f267c23 */ /* 0x104fe2000800081a */
[----:B------:R-:W-:Y:S01]  /*9e10*/  FMNMX R30, R56, R5, !PT ;  /* 0x00000005381e7209 */ /* 0x000fe20007800000 */
[--C-:B------:R-:W-:Y:S01]  /*9e20*/  FFMA R47, R66, UR5, -R26.reuse ;  /* 0x00000005422f7c23 */ /* 0x100fe2000800081a */
[--C-:B------:R-:W-:Y:S01]  /*9e30*/  FFMA R66, R78, UR5, -R26.reuse ;  /* 0x000000054e427c23 */ /* 0x100fe2000800081a */
[----:B------:R-:W-:Y:S01]  /*9e40*/  FFMA R78, R86, UR5, -R26 ;  /* 0x00000005564e7c23 */ /* 0x000fe2000800081a */
[----:B------:R1:W2:Y:S01]  /*9e50*/  MUFU.EX2 R20, R39 ;  /* 0x0000002700147308 */ /* 0x0002a20000000800 */
[----:B---3--:R-:W-:Y:S01]  /*9e60*/  @!P3 FMUL R31, R31, R31 ;  /* 0x0000001f1f1fb220 */ /* 0x008fe20000400000 */
[----:B------:R-:W-:Y:S01]  /*9e70*/  FSETP.GEU.AND P3, PT, R38, -126, PT ;  /* 0xc2fc00002600780b */ /* 0x000fe20003f6e000 */
[----:B------:R-:W-:Y:S01]  /*9e80*/  @!P6 FMUL R34, R34, 0.5 ;  /* 0x3f0000002222e820 */ /* 0x000fe20000400000 */
[----:B------:R-:W-:-:S03]  /*9e90*/  FMNMX R5, R57, R30, !PT ;  /* 0x0000001e39057209 */ /* 0x000fc60007800000 */
[----:B------:R-:W-:Y:S01]  /*9ea0*/  @!P2 FMUL R35, R35, 0.5 ;  /* 0x3f0000002323a820 */ /* 0x000fe20000400000 */
[----:B------:R-:W-:Y:S01]  /*9eb0*/  FMNMX R30, R60, R5, !PT ;  /* 0x000000053c1e7209 */ /* 0x000fe20007800000 */
[----:B----4-:R-:W-:Y:S01]  /*9ec0*/  @!P5 FMUL R21, R21, R21 ;  /* 0x000000151515d220 */ /* 0x010fe20000400000 */
[----:B------:R-:W-:Y:S01]  /*9ed0*/  FSETP.GEU.AND P5, PT, R42, -126, PT ;  /* 0xc2fc00002a00780b */ /* 0x000fe20003fae000 */
[----:B------:R-:W3:Y:S01]  /*9ee0*/  MUFU.EX2 R34, R34 ;  /* 0x0000002200227308 */ /* 0x000ee20000000800 */
[--C-:B-1----:R-:W-:Y:S01]  /*9ef0*/  FFMA R39, R54, UR5, -R26.reuse ;  /* 0x0000000536277c23 */ /* 0x102fe2000800081a */
[----:B------:R-:W-:Y:S01]  /*9f00*/  FMNMX R5, R61, R30, !PT ;  /* 0x0000001e3d057209 */ /* 0x000fe20007800000 */
[--C-:B------:R-:W-:Y:S01]  /*9f10*/  FFMA R54, R70, UR5, -R26.reuse ;  /* 0x0000000546367c23 */ /* 0x100fe2000800081a */
[----:B------:R-:W-:Y:S01]  /*9f20*/  @!P3 FMUL R38, R38, 0.5 ;  /* 0x3f0000002626b820 */ /* 0x000fe20000400000 */
[--C-:B------:R-:W-:Y:S01]  /*9f30*/  FFMA R70, R74, UR5, -R26.reuse ;  /* 0x000000054a467c23 */ /* 0x100fe2000800081a */
[----:B--2---:R-:W-:Y:S01]  /*9f40*/  @!P4 FMUL R20, R20, R20 ;  /* 0x000000141414c220 */ /* 0x004fe20000400000 */
[----:B------:R-:W-:Y:S01]  /*9f50*/  FSETP.GEU.AND P4, PT, R23, -126, PT ;  /* 0xc2fc00001700780b */ /* 0x000fe20003f8e000 */
[----:B------:R-:W1:Y:S01]  /*9f60*/  MUFU.EX2 R35, R35 ;  /* 0x0000002300237308 */ /* 0x000e620000000800 */
[----:B------:R-:W-:Y:S01]  /*9f70*/  FMNMX R30, R64, R5, !PT ;  /* 0x00000005401e7209 */ /* 0x000fe20007800000 */
[----:B------:R-:W-:-:S02]  /*9f80*/  FFMA R74, R82, UR5, -R26 ;  /* 0x00000005524a7c23 */ /* 0x000fc4000800081a */
[----:B------:R-:W-:Y:S01]  /*9f90*/  @!P5 FMUL R42, R42, 0.5 ;  /* 0x3f0000002a2ad820 */ /* 0x000fe20000400000 */
[----:B------:R-:W-:-:S03]  /*9fa0*/  FMNMX R5, R65, R30, !PT ;  /* 0x0000001e41057209 */ /* 0x000fc60007800000 */
[----:B------:R-:W2:Y:S01]  /*9fb0*/  MUFU.EX2 R38, R38 ;  /* 0x0000002600267308 */ /* 0x000ea20000000800 */
[----:B---3--:R-:W-:Y:S01]  /*9fc0*/  @!P6 FMUL R34, R34, R34 ;  /* 0x000000222222e220 */ /* 0x008fe20000400000 */
[----:B------:R-:W-:Y:S02]  /*9fd0*/  FSETP.GEU.AND P6, PT, R39, -126, PT ;  /* 0xc2fc00002700780b */ /* 0x000fe40003fce000 */
[----:B------:R-:W-:Y:S01]  /*9fe0*/  @!P4 FMUL R23, R23, 0.5 ;  /* 0x3f0000001717c820 */ /* 0x000fe20000400000 */
[----:B------:R-:W-:-:S03]  /*9ff0*/  FMNMX R30, R68, R5, !PT ;  /* 0x00000005441e7209 */ /* 0x000fc60007800000 */
        /* <DEDUP_REMOVED lines=21> */
[----:B------:R-:W-:Y:S01]  /*a150*/  FMNMX R5, R77, R30, !PT ;  /* 0x0000001e4d057209 */ /* 0x000fe20007800000 */
[----:B--2---:R-:W-:Y:S01]  /*a160*/  @!P6 FMUL R39, R39, R39 ;  /* 0x000000272727e220 */ /* 0x004fe20000400000 */
[----:B------:R-:W-:Y:S02]  /*a170*/  FSETP.GEU.AND P6, PT, R51, -126, PT ;  /* 0xc2fc00003300780b */ /* 0x000fe40003fce000 */
[----:B------:R-:W-:Y:S02]  /*a180*/  FMNMX R30, R80, R5, !PT ;  /* 0x00000005501e7209 */ /* 0x000fe40007800000 */
[----:B------:R-:W-:Y:S01]  /*a190*/  @!P4 FMUL R50, R50, 0.5 ;  /* 0x3f0000003232c820 */ /* 0x000fe20000400000 */
[----:B------:R-:W2:Y:S01]  /*a1a0*/  MUFU.EX2 R58, R58 ;  /* 0x0000003a003a7308 */ /* 0x000ea20000000800 */
[----:B---3--:R-:W-:Y:S01]  /*a1b0*/  @!P2 FMUL R46, R46, R46 ;  /* 0x0000002e2e2ea220 */ /* 0x008fe20000400000 */
[----:B------:R-:W-:-:S02]  /*a1c0*/  FSETP.GEU.AND P2, PT, R47, -126, PT ;  /* 0xc2fc00002f00780b */ /* 0x000fc40003f4e000 */
[----:B------:R-:W-:-:S04]  /*a1d0*/  FMNMX R5, R81, R30, !PT ;  /* 0x0000001e51057209 */ /* 0x000fc80007800000 */
[----:B------:R-:W3:Y:S01]  /*a1e0*/  MUFU.EX2 R50, R50 ;  /* 0x0000003200327308 */ /* 0x000ee20000000800 */
[----:B-1----:R-:W-:Y:S01]  /*a1f0*/  @!P3 FMUL R43, R43, R43 ;  /* 0x0000002b2b2bb220 */ /* 0x002fe20000400000 */
[----:B------:R-:W-:Y:S01]  /*a200*/  FSETP.GEU.AND P3, PT, R62, -126, PT ;  /* 0xc2fc00003e00780b */ /* 0x000fe20003f6e000 */
[----:B------:R-:W-:Y:S01]  /*a210*/  @!P6 FMUL R51, R51, 0.5 ;  /* 0x3f0000003333e820 */ /* 0x000fe20000400000 */
[----:B------:R-:W-:-:S03]  /*a220*/  FMNMX R30, R84, R5, !PT ;  /* 0x00000005541e7209 */ /* 0x000fc60007800000 */
[----:B------:R-:W-:Y:S01]  /*a230*/  @!P2 FMUL R47, R47, 0.5 ;  /* 0x3f0000002f2fa820 */ /* 0x000fe20000400000 */
[----:B------:R-:W-:Y:S01]  /*a240*/  FMNMX R30, R85, R30, !PT ;  /* 0x0000001e551e7209 */ /* 0x000fe20007800000 */
[----:B--2---:R-:W-:Y:S01]  /*a250*/  @!P5 FMUL R58, R58, R58 ;  /* 0x0000003a3a3ad220 */ /* 0x004fe20000400000 */
[----:B------:R-:W-:Y:S01]  /*a260*/  FSETP.GEU.AND P5, PT, R55, -126, PT ;  /* 0xc2fc00003700780b */ /* 0x000fe20003fae000 */
[----:B------:R-:W1:Y:S02]  /*a270*/  MUFU.EX2 R51, R51 ;  /* 0x0000003300337308 */ /* 0x000e640000000800 */
[----:B------:R-:W2:Y:S02]  /*a280*/  SHFL.BFLY PT, R5, R30, 0x1, 0x1f ;  /* 0x0c201f001e057f89 */ /* 0x000ea400000e0000 */
[----:B------:R-:W-:Y:S01]  /*a290*/  @!P3 FMUL R62, R62, 0.5 ;  /* 0x3f0000003e3eb820 */ /* 0x000fe20000400000 */
[----:B---3--:R-:W-:Y:S01]  /*a2a0*/  @!P4 FMUL R50, R50, R50 ;  /* 0x000000323232c220 */ /* 0x008fe20000400000 */
[----:B------:R-:W-:-:S02]  /*a2b0*/  FSETP.GEU.AND P4, PT, R54, -126, PT ;  /* 0xc2fc00003600780b */ /* 0x000fc40003f8e000 */
[----:B------:R-:W3:Y:S04]  /*a2c0*/  MUFU.EX2 R47, R47 ;  /* 0x0000002f002f7308 */ /* 0x000ee80000000800 */
[----:B------:R-:W-:-:S04]  /*a2d0*/  @!P5 FMUL R55, R55, 0.5 ;  /* 0x3f0000003737d820 */ /* 0x000fc80000400000 */
[----:B------:R-:W4:Y:S01]  /*a2e0*/  MUFU.EX2 R62, R62 ;  /* 0x0000003e003e7308 */ /* 0x000f220000000800 */
[----:B-1----:R-:W-:Y:S01]  /*a2f0*/  @!P6 FMUL R51, R51, R51 ;  /* 0x000000333333e220 */ /* 0x002fe20000400000 */
[----:B------:R-:W-:Y:S01]  /*a300*/  FSETP.GEU.AND P6, PT, R70, -126, PT ;  /* 0xc2fc00004600780b */ /* 0x000fe20003fce000 */
[----:B------:R-:W-:-:S05]  /*a310*/  @!P4 FMUL R54, R54, 0.5 ;  /* 0x3f0000003636c820 */ /* 0x000fca0000400000 */
[----:B------:R-:W1:Y:S01]  /*a320*/  MUFU.EX2 R55, R55 ;  /* 0x0000003700377308 */ /* 0x000e620000000800 */
[----:B---3--:R-:W-:Y:S01]  /*a330*/  @!P2 FMUL R47, R47, R47 ;  /* 0x0000002f2f2fa220 */ /* 0x008fe20000400000 */
[----:B------:R-:W-:Y:S02]  /*a340*/  FSETP.GEU.AND P2, PT, R59, -126, PT ;  /* 0xc2fc00003b00780b */ /* 0x000fe40003f4e000 */
[----:B--2---:R-:W-:-:S03]  /*a350*/  FMNMX R5, R30, R5, !PT ;  /* 0x000000051e057209 */ /* 0x004fc60007800000 */
[----:B------:R-:W-:Y:S01]  /*a360*/  @!P6 FMUL R70, R70, 0.5 ;  /* 0x3f0000004646e820 */ /* 0x000fe20000400000 */
[----:B------:R-:W2:Y:S01]  /*a370*/  MUFU.EX2 R54, R54 ;  /* 0x0000003600367308 */ /* 0x000ea20000000800 */
[----:B----4-:R-:W-:Y:S01]  /*a380*/  @!P3 FMUL R62, R62, R62 ;  /* 0x0000003e3e3eb220 */ /* 0x010fe20000400000 */
[----:B------:R-:W-:Y:S01]  /*a390*/  FSETP.GEU.AND P3, PT, R66, -126, PT ;  /* 0xc2fc00004200780b */ /* 0x000fe20003f6e000 */
[----:B------:R-:W3:Y:S04]  /*a3a0*/  SHFL.BFLY PT, R30, R5, 0x2, 0x1f ;  /* 0x0c401f00051e7f89 */ /* 0x000ee800000e0000 */
[----:B------:R-:W-:Y:S01]  /*a3b0*/  @!P2 FMUL R59, R59, 0.5 ;  /* 0x3f0000003b3ba820 */ /* 0x000fe20000400000 */
[----:B------:R-:W4:Y:S01]  /*a3c0*/  MUFU.EX2 R70, R70 ;  /* 0x0000004600467308 */ /* 0x000f220000000800 */
        /* <DEDUP_REMOVED lines=8> */
[----:B----4-:R-:W-:Y:S01]  /*a450*/  @!P6 FMUL R70, R70, R70 ;  /* 0x000000464646e220 */ /* 0x010fe20000400000 */
[----:B---3--:R-:W-:-:S05]  /*a460*/  FMNMX R5, R5, R30, !PT ;  /* 0x0000001e05057209 */ /* 0x008fca0007800000 */
[----:B------:R-:W-:Y:S01]  /*a470*/  @!P4 FMUL R63, R63, 0.5 ;  /* 0x3f0000003f3fc820 */ /* 0x000fe20000400000 */
[----:B------:R-:W-:Y:S01]  /*a480*/  FSETP.NEU.AND P6, PT, R5, -INF , PT ;  /* 0xff8000000500780b */ /* 0x000fe20003fcd000 */
[----:B-1----:R-:W-:Y:S01]  /*a490*/  @!P2 FMUL R59, R59, R59 ;  /* 0x0000003b3b3ba220 */ /* 0x002fe20000400000 */
[----:B------:R-:W-:Y:S01]  /*a4a0*/  FSETP.GEU.AND P2, PT, R67, -126, PT ;  /* 0xc2fc00004300780b */ /* 0x000fe20003f4e000 */
[----:B------:R-:W1:Y:S01]  /*a4b0*/  MUFU.EX2 R74, R74 ;  /* 0x0000004a004a7308 */ /* 0x000e620000000800 */
[----:B------:R-:W-:Y:S02]  /*a4c0*/  FSEL R82, R5, RZ, P6 ;  /* 0x000000ff05527208 */ /* 0x000fe40003000000 */
[----:B------:R-:W-:Y:S01]  /*a4d0*/  FSETP.GEU.AND P6, PT, R78, -126, PT ;  /* 0xc2fc00004e00780b */ /* 0x000fe20003fce000 */
[----:B--2---:R-:W-:Y:S01]  /*a4e0*/  @!P3 FMUL R66, R66, R66 ;  /* 0x000000424242b220 */ /* 0x004fe20000400000 */
[----:B------:R-:W-:-:S03]  /*a4f0*/  FSETP.GEU.AND P3, PT, R71, -126, PT ;  /* 0xc2fc00004700780b */ /* 0x000fc60003f6e000 */
[----:B------:R-:W2:Y:S01]  /*a500*/  MUFU.EX2 R63, R63 ;  /* 0x0000003f003f7308 */ /* 0x000ea20000000800 */
[C---:B------:R-:W-:Y:S01]  /*a510*/  FMUL R83, R82.reuse, UR5 ;  /* 0x0000000552537c20 */ /* 0x040fe20008400000 */
[----:B------:R-:W-:Y:S02]  /*a520*/  FADD R82, -R82, R9 ;  /* 0x0000000952527221 */ /* 0x000fe40000000100 */
[----:B------:R-:W-:Y:S01]  /*a530*/  @!P2 FMUL R67, R67, 0.5 ;  /* 0x3f0000004343a820 */ /* 0x000fe20000400000 */
[--C-:B------:R-:W-:Y:S01]  /*a540*/  FFMA R24, R24, UR5, -R83.reuse ;  /* 0x0000000518187c23 */ /* 0x100fe20008000853 */
[--C-:B------:R-:W-:Y:S01]  /*a550*/  FFMA R25, R25, UR5, -R83.reuse ;  /* 0x0000000519197c23 */ /* 0x100fe20008000853 */
[--C-:B------:R-:W-:Y:S01]  /*a560*/  FFMA R26, R28, UR5, -R83.reuse ;  /* 0x000000051c1a7c23 */ /* 0x100fe20008000853 */
[----:B------:R-:W-:Y:S01]  /*a570*/  @!P6 FMUL R78, R78, 0.5 ;  /* 0x3f0000004e4ee820 */ /* 0x000fe20000400000 */
[----:B-1----:R-:W-:Y:S01]  /*a580*/  @!P5 FMUL R74, R74, R74 ;  /* 0x0000004a4a4ad220 */ /* 0x002fe20000400000 */
[----:B------:R-:W1:Y:S01]  /*a590*/  MUFU.EX2 R67, R67 ;  /* 0x0000004300437308 */ /* 0x000e620000000800 */
[----:B------:R-:W-:Y:S01]  /*a5a0*/  FSETP.GEU.AND P5, PT, R25, -126, PT ;  /* 0xc2fc00001900780b */ /* 0x000fe20003fae000 */
[----:B------:R-:W-:Y:S01]  /*a5b0*/  @!P3 FMUL R71, R71, 0.5 ;  /* 0x3f0000004747b820 */ /* 0x000fe20000400000 */
[--C-:B------:R-:W-:Y:S01]  /*a5c0*/  FFMA R28, R32, UR5, -R83.reuse ;  /* 0x00000005201c7c23 */ /* 0x100fe20008000853 */
[--C-:B------:R-:W-:Y:S01]  /*a5d0*/  FFMA R29, R29, UR5, -R83.reuse ;  /* 0x000000051d1d7c23 */ /* 0x100fe20008000853 */
[--C-:B------:R-:W-:Y:S01]  /*a5e0*/  FFMA R30, R36, UR5, -R83.reuse ;  /* 0x00000005241e7c23 */ /* 0x100fe20008000853 */
[--C-:B------:R-:W-:Y:S01]  /*a5f0*/  FFMA R32, R33, UR5, -R83.reuse ;  /* 0x0000000521207c23 */ /* 0x100fe20008000853 */
[----:B--2---:R-:W-:Y:S01]  /*a600*/  @!P4 FMUL R63, R63, R63 ;  /* 0x0000003f3f3fc220 */ /* 0x004fe20000400000 */
[----:B------:R-:W-:Y:S01]  /*a610*/  FSETP.GEU.AND P4, PT, R24, -126, PT ;  /* 0xc2fc00001800780b */ /* 0x000fe20003f8e000 */
[----:B------:R-:W2:Y:S01]  /*a620*/  MUFU.EX2 R71, R71 ;  /* 0x0000004700477308 */ /* 0x000ea20000000800 */
[--C-:B------:R-:W-:Y:S01]  /*a630*/  FFMA R40, R40, UR5, -R83.reuse ;  /* 0x0000000528287c23 */ /* 0x100fe20008000853 */
[--C-:B------:R-:W-:Y:S01]  /*a640*/  FFMA R36, R44, UR5, -R83.reuse ;  /* 0x000000052c247c23 */ /* 0x100fe20008000853 */
[--C-:B------:R-:W-:Y:S01]  /*a650*/  FFMA R44, R45, UR5, -R83.reuse ;  /* 0x000000052d2c7c23 */ /* 0x100fe20008000853 */
[--C-:B------:R-:W-:Y:S01]  /*a660*/  FFMA R48, R48, UR5, -R83.reuse ;  /* 0x0000000530307c23 */ /* 0x100fe20008000853 */
[----:B------:R-:W-:Y:S01]  /*a670*/  @!P5 FMUL R25, R25, 0.5 ;  /* 0x3f0000001919d820 */ /* 0x000fe20000400000 */
[--C-:B------:R-:W-:Y:S01]  /*a680*/  FFMA R52, R52, UR5, -R83.reuse ;  /* 0x0000000534347c23 */ /* 0x100fe20008000853 */
[--C-:B------:R-:W-:Y:S01]  /*a690*/  FFMA R56, R56, UR5, -R83.reuse ;  /* 0x0000000538387c23 */ /* 0x100fe20008000853 */
[----:B-1----:R-:W-:Y:S01]  /*a6a0*/  @!P2 FMUL R67, R67, R67 ;  /* 0x000000434343a220 */ /* 0x002fe20000400000 */
[----:B------:R-:W-:Y:S01]  /*a6b0*/  FSETP.GEU.AND P2, PT, R26, -126, PT ;  /* 0xc2fc00001a00780b */ /* 0x000fe20003f4e000 */
[----:B------:R-:W1:Y:S01]  /*a6c0*/  MUFU.EX2 R78, R78 ;  /* 0x0000004e004e7308 */ /* 0x000e620000000800 */
[--C-:B------:R-:W-:Y:S01]  /*a6d0*/  FFMA R60, R60, UR5, -R83.reuse ;  /* 0x000000053c3c7c23 */ /* 0x100fe20008000853 */
[----:B------:R-:W-:Y:S01]  /*a6e0*/  @!P4 FMUL R24, R24, 0.5 ;  /* 0x3f0000001818c820 */ /* 0x000fe20000400000 */
[--C-:B------:R-:W-:Y:S01]  /*a6f0*/  FFMA R64, R64, UR5, -R83.reuse ;  /* 0x0000000540407c23 */ /* 0x100fe20008000853 */
[--C-:B------:R-:W-:Y:S01]  /*a700*/  FFMA R68, R68, UR5, -R83.reuse ;  /* 0x0000000544447c23 */ /* 0x100fe20008000853 */
[--C-:B------:R-:W-:Y:S01]  /*a710*/  FFMA R72, R72, UR5, -R83.reuse ;  /* 0x0000000548487c23 */ /* 0x100fe20008000853 */
[--C-:B------:R-:W-:Y:S01]  /*a720*/  FFMA R76, R76, UR5, -R83.reuse ;  /* 0x000000054c4c7c23 */ /* 0x100fe20008000853 */
[----:B--2---:R-:W-:Y:S01]  /*a730*/  @!P3 FMUL R71, R71, R71 ;  /* 0x000000474747b220 */ /* 0x004fe20000400000 */
[----:B------:R2:W3:Y:S01]  /*a740*/  MUFU.EX2 R75, R25 ;  /* 0x00000019004b7308 */ /* 0x0004e20000000800 */
[----:B------:R-:W-:Y:S01]  /*a750*/  FSETP.GEU.AND P3, PT, R28, -126, PT ;  /* 0xc2fc00001c00780b */ /* 0x000fe20003f6e000 */
[----:B------:R-:W-:Y:S01]  /*a760*/  FFMA R80, R80, UR5, -R83 ;  /* 0x0000000550507c23 */ /* 0x000fe20008000853 */
[----:B------:R-:W-:Y:S01]  /*a770*/  FADD R86, R42, R67 ;  /* 0x000000432a567221 */ /* 0x000fe20000000000 */
[----:B------:R-:W-:Y:S01]  /*a780*/  @!P2 FMUL R26, R26, 0.5 ;  /* 0x3f0000001a1aa820 */ /* 0x000fe20000400000 */
[----:B------:R-:W-:-:S03]  /*a790*/  FMUL R82, R82, UR5 ;  /* 0x0000000552527c20 */ /* 0x000fc60008400000 */
[----:B------:R-:W4:Y:S01]  /*a7a0*/  MUFU.EX2 R24, R24 ;  /* 0x0000001800187308 */ /* 0x000f220000000800 */
[----:B-1----:R-:W-:Y:S01]  /*a7b0*/  @!P6 FMUL R78, R78, R78 ;  /* 0x0000004e4e4ee220 */ /* 0x002fe20000400000 */
[----:B------:R-:W-:Y:S01]  /*a7c0*/  FSETP.GEU.AND P6, PT, R29, -126, PT ;  /* 0xc2fc00001d00780b */ /* 0x000fe20003fce000 */
[----:B--2---:R-:W-:-:S03]  /*a7d0*/  FFMA R25, R37, UR5, -R83 ;  /* 0x0000000525197c23 */ /* 0x004fc60008000853 */
[----:B------:R-:W-:Y:S02]  /*a7e0*/  @!P3 FMUL R28, R28, 0.5 ;  /* 0x3f0000001c1cb820 */ /* 0x000fe40000400000 */
[----:B------:R-:W1:Y:S01]  /*a7f0*/  MUFU.EX2 R26, R26 ;  /* 0x0000001a001a7308 */ /* 0x000e620000000800 */
[----:B---3--:R-:W-:Y:S01]  /*a800*/  @!P5 FMUL R75, R75, R75 ;  /* 0x0000004b4b4bd220 */ /* 0x008fe20000400000 */
[----:B------:R-:W-:-:S05]  /*a810*/  FSETP.GEU.AND P5, PT, R30, -126, PT ;  /* 0xc2fc00001e00780b */ /* 0x000fca0003fae000 */
[----:B------:R-:W-:Y:S01]  /*a820*/  @!P6 FMUL R29, R29, 0.5 ;  /* 0x3f0000001d1de820 */ /* 0x000fe20000400000 */
[----:B------:R-:W2:Y:S01]  /*a830*/  MUFU.EX2 R28, R28 ;  /* 0x0000001c001c7308 */ /* 0x000ea20000000800 */
[----:B----4-:R-:W-:Y:S01]  /*a840*/  @!P4 FMUL R24, R24, R24 ;  /* 0x000000181818c220 */ /* 0x010fe20000400000 */
[----:B------:R-:W-:-:S05]  /*a850*/  FSETP.GEU.AND P4, PT, R32, -126, PT ;  /* 0xc2fc00002000780b */ /* 0x000fca0003f8e000 */
[----:B------:R-:W-:Y:S01]  /*a860*/  @!P5 FMUL R30, R30, 0.5 ;  /* 0x3f0000001e1ed820 */ /* 0x000fe20000400000 */
[----:B------:R3:W4:Y:S01]  /*a870*/  MUFU.EX2 R33, R29 ;  /* 0x0000001d00217308 */ /* 0x0007220000000800 */
[----:B-1----:R-:W-:Y:S01]  /*a880*/  @!P2 FMUL R26, R26, R26 ;  /* 0x0000001a1a1aa220 */ /* 0x002fe20000400000 */
[----:B------:R-:W-:-:S05]  /*a890*/  FSETP.GEU.AND P2, PT, R25, -126, PT ;  /* 0xc2fc00001900780b */ /* 0x000fca0003f4e000 */
[----:B------:R-:W-:Y:S01]  /*a8a0*/  @!P4 FMUL R32, R32, 0.5 ;  /* 0x3f0000002020c820 */ /* 0x000fe20000400000 */
[----:B------:R-:W1:Y:S01]  /*a8b0*/  MUFU.EX2 R30, R30 ;  /* 0x0000001e001e7308 */ /* 0x000e620000000800 */
[----:B---3--:R-:W-:Y:S01]  /*a8c0*/  FFMA R29, R41, UR5, -R83 ;  /* 0x00000005291d7c23 */ /* 0x008fe20008000853 */
[----:B--2---:R-:W-:-:S04]  /*a8d0*/  @!P3 FMUL R28, R28, R28 ;  /* 0x0000001c1c1cb220 */ /* 0x004fc80000400000 */
[----:B------:R-:W-:Y:S01]  /*a8e0*/  FSETP.GEU.AND P3, PT, R29, -126, PT ;  /* 0xc2fc00001d00780b */ /* 0x000fe20003f6e000 */
[----:B------:R-:W-:Y:S01]  /*a8f0*/  @!P2 FMUL R25, R25, 0.5 ;  /* 0x3f0000001919a820 */ /* 0x000fe20000400000 */
[----:B------:R-:W2:Y:S01]  /*a900*/  MUFU.EX2 R37, R32 ;  /* 0x0000002000257308 */ /* 0x000ea20000000800 */
[----:B----4-:R-:W-:Y:S01]  /*a910*/  @!P6 FMUL R33, R33, R33 ;  /* 0x000000212121e220 */ /* 0x010fe20000400000 */
[----:B------:R-:W-:-:S06]  /*a920*/  FSETP.GEU.AND P6, PT, R40, -126, PT ;  /* 0xc2fc00002800780b */ /* 0x000fcc0003fce000 */
[----:B------:R3:W4:Y:S01]  /*a930*/  MUFU.EX2 R41, R25 ;  /* 0x0000001900297308 */ /* 0x0007220000000800 */
[----:B-1----:R-:W-:Y:S01]  /*a940*/  @!P5 FMUL R30, R30, R30 ;  /* 0x0000001e1e1ed220 */ /* 0x002fe20000400000 */
[----:B------:R-:W-:Y:S01]  /*a950*/  FSETP.GEU.AND P5, PT, R44, -126, PT ;  /* 0xc2fc00002c00780b */ /* 0x000fe20003fae000 */
[----:B------:R-:W-:-:S04]  /*a960*/  @!P3 FMUL R29, R29, 0.5 ;  /* 0x3f0000001d1db820 */ /* 0x000fc80000400000 */
[----:B------:R-:W-:Y:S01]  /*a970*/  @!P6 FMUL R40, R40, 0.5 ;  /* 0x3f0000002828e820 */ /* 0x000fe20000400000 */
[----:B------:R1:W5:Y:S01]  /*a980*/  MUFU.EX2 R45, R29 ;  /* 0x0000001d002d7308 */ /* 0x0003620000000800 */
[----:B--2---:R-:W-:Y:S01]  /*a990*/  @!P4 FMUL R37, R37, R37 ;  /* 0x000000252525c220 */ /* 0x004fe20000400000 */
[----:B------:R-:W-:Y:S01]  /*a9a0*/  FSETP.GEU.AND P4, PT, R36, -126, PT ;  /* 0xc2fc00002400780b */ /* 0x000fe20003f8e000 */
[----:B---3--:R-:W-:-:S04]  /*a9b0*/  FFMA R25, R49, UR5, -R83 ;  /* 0x0000000531197c23 */ /* 0x008fc80008000853 */
[----:B------:R-:W-:Y:S01]  /*a9c0*/  @!P5 FMUL R44, R44, 0.5 ;  /* 0x3f0000002c2cd820 */ /* 0x000fe20000400000 */
[----:B------:R-:W2:Y:S01]  /*a9d0*/  MUFU.EX2 R32, R40 ;  /* 0x0000002800207308 */ /* 0x000ea20000000800 */
[----:B----4-:R-:W-:Y:S01]  /*a9e0*/  @!P2 FMUL R41, R41, R41 ;  /* 0x000000292929a220 */ /* 0x010fe20000400000 */
[----:B------:R-:W-:Y:S01]  /*a9f0*/  FSETP.GEU.AND P2, PT, R48, -126, PT ;  /* 0xc2fc00003000780b */ /* 0x000fe20003f4e000 */
[----:B-1----:R-:W-:-:S04]  /*aa00*/  FFMA R29, R53, UR5, -R83 ;  /* 0x00000005351d7c23 */ /* 0x002fc80008000853 */
[----:B------:R-:W-:Y:S01]  /*aa10*/  @!P4 FMUL R36, R36, 0.5 ;  /* 0x3f0000002424c820 */ /* 0x000fe20000400000 */
[----:B------:R-:W1:Y:S01]  /*aa20*/  MUFU.EX2 R49, R44 ;  /* 0x0000002c00317308 */ /* 0x000e620000000800 */
[----:B-----5:R-:W-:Y:S01]  /*aa30*/  @!P3 FMUL R45, R45, R45 ;  /* 0x0000002d2d2db220 */ /* 0x020fe20000400000 */
[----:B------:R-:W-:-:S05]  /*aa40*/  FSETP.GEU.AND P3, PT, R52, -126, PT ;  /* 0xc2fc00003400780b */ /* 0x000fca0003f6e000 */
[----:B------:R-:W-:Y:S01]  /*aa50*/  @!P2 FMUL R48, R48, 0.5 ;  /* 0x3f0000003030a820 */ /* 0x000fe20000400000 */
[----:B------:R-:W3:Y:S01]  /*aa60*/  MUFU.EX2 R36, R36 ;  /* 0x0000002400247308 */ /* 0x000ee20000000800 */
[----:B--2---:R-:W-:Y:S01]  /*aa70*/  @!P6 FMUL R32, R32, R32 ;  /* 0x000000202020e220 */ /* 0x004fe20000400000 */
[----:B------:R-:W-:-:S05]  /*aa80*/  FSETP.GEU.AND P6, PT, R25, -126, PT ;  /* 0xc2fc00001900780b */ /* 0x000fca0003fce000 */
[----:B------:R-:W-:Y:S01]  /*aa90*/  @!P3 FMUL R52, R52, 0.5 ;  /* 0x3f0000003434b820 */ /* 0x000fe20000400000 */
[----:B------:R2:W4:Y:S01]  /*aaa0*/  MUFU.EX2 R40, R48 ;  /* 0x0000003000287308 */ /* 0x0005220000000800 */
[----:B-1----:R-:W-:Y:S01]  /*aab0*/  @!P5 FMUL R49, R49, R49 ;  /* 0x000000313131d220 */ /* 0x002fe20000400000 */
[----:B------:R-:W-:-:S05]  /*aac0*/  FSETP.GEU.AND P5, PT, R56, -126, PT ;  /* 0xc2fc00003800780b */ /* 0x000fca0003fae000 */
[----:B------:R-:W-:Y:S01]  /*aad0*/  @!P6 FMUL R25, R25, 0.5 ;  /* 0x3f0000001919e820 */ /* 0x000fe20000400000 */
[----:B------:R1:W5:Y:S01]  /*aae0*/  MUFU.EX2 R44, R52 ;  /* 0x00000034002c7308 */ /* 0x0003620000000800 */
[----:B--2---:R-:W-:Y:S01]  /*aaf0*/  FFMA R48, R57, UR5, -R83 ;  /* 0x0000000539307c23 */ /* 0x004fe20008000853 */
[----:B---3--:R-:W-:Y:S01]  /*ab00*/  @!P4 FMUL R36, R36, R36 ;  /* 0x000000242424c220 */ /* 0x008fe20000400000 */
[----:B------:R-:W-:-:S04]  /*ab10*/  FSETP.GEU.AND P4, PT, R29, -126, PT ;  /* 0xc2fc00001d00780b */ /* 0x000fc80003f8e000 */
[----:B------:R-:W-:Y:S01]  /*ab20*/  @!P5 FMUL R56, R56, 0.5 ;  /* 0x3f0000003838d820 */ /* 0x000fe20000400000 */
[----:B------:R2:W3:Y:S01]  /*ab30*/  MUFU.EX2 R53, R25 ;  /* 0x0000001900357308 */ /* 0x0004e20000000800 */
[----:B----4-:R-:W-:Y:S01]  /*ab40*/  @!P2 FMUL R40, R40, R40 ;  /* 0x000000282828a220 */ /* 0x010fe20000400000 */
[----:B------:R-:W-:Y:S01]  /*ab50*/  FSETP.GEU.AND P2, PT, R48, -126, PT ;  /* 0xc2fc00003000780b */ /* 0x000fe20003f4e000 */
[----:B-1----:R-:W-:-:S05]  /*ab60*/  FFMA R52, R61, UR5, -R83 ;  /* 0x000000053d347c23 */ /* 0x002fca0008000853 */
[----:B------:R-:W-:Y:S01]  /*ab70*/  @!P4 FMUL R29, R29, 0.5 ;  /* 0x3f0000001d1dc820 */ /* 0x000fe20000400000 */
[----:B------:R1:W4:Y:S01]  /*ab80*/  MUFU.EX2 R79, R56 ;  /* 0x00000038004f7308 */ /* 0x0003220000000800 */
[----:B-----5:R-:W-:Y:S01]  /*ab90*/  @!P3 FMUL R44, R44, R44 ;  /* 0x0000002c2c2cb220 */ /* 0x020fe20000400000 */
[----:B------:R-:W-:Y:S01]  /*aba0*/  FSETP.GEU.AND P3, PT, R52, -126, PT ;  /* 0xc2fc00003400780b */ /* 0x000fe20003f6e000 */
[----:B--2---:R-:W-:-:S03]  /*abb0*/  FFMA R25, R69, UR5, -R83 ;  /* 0x0000000545197c23 */ /* 0x004fc60008000853 */
[----:B------:R-:W-:Y:S02]  /*abc0*/  @!P2 FMUL R48, R48, 0.5 ;  /* 0x3f0000003030a820 */ /* 0x000fe40000400000 */
[----:B------:R2:W5:Y:S01]  /*abd0*/  MUFU.EX2 R57, R29 ;  /* 0x0000001d00397308 */ /* 0x0005620000000800 */
[----:B---3--:R-:W-:Y:S01]  /*abe0*/  @!P6 FMUL R53, R53, R53 ;  /* 0x000000353535e220 */ /* 0x008fe20000400000 */
[----:B------:R-:W-:Y:S01]  /*abf0*/  FSETP.GEU.AND P6, PT, R60, -126, PT ;  /* 0xc2fc00003c00780b */ /* 0x000fe20003fce000 */
[----:B-1----:R-:W-:-:S04]  /*ac00*/  FFMA R56, R65, UR5, -R83 ;  /* 0x0000000541387c23 */ /* 0x002fc80008000853 */
[----:B------:R-:W-:Y:S01]  /*ac10*/  @!P3 FMUL R52, R52, 0.5 ;  /* 0x3f0000003434b820 */ /* 0x000fe20000400000 */
[----:B------:R-:W1:Y:S01]  /*ac20*/  MUFU.EX2 R48, R48 ;  /* 0x0000003000307308 */ /* 0x000e620000000800 */
[----:B----4-:R-:W-:Y:S01]  /*ac30*/  @!P5 FMUL R79, R79, R79 ;  /* 0x0000004f4f4fd220 */ /* 0x010fe20000400000 */
[----:B------:R-:W-:Y:S01]  /*ac40*/  FSETP.GEU.AND P5, PT, R56, -126, PT ;  /* 0xc2fc00003800780b */ /* 0x000fe20003fae000 */
[----:B--2---:R-:W-:-:S04]  /*ac50*/  FFMA R29, R73, UR5, -R83 ;  /* 0x00000005491d7c23 */ /* 0x004fc80008000853 */
        /* <DEDUP_REMOVED lines=19> */
[----:B------:R-:W-:-:S05]  /*ad90*/  FSETP.GEU.AND P5, PT, R76, -126, PT ;  /* 0xc2fc00004c00780b */ /* 0x000fca0003fae000 */
[----:B------:R-:W-:Y:S01]  /*ada0*/  @!P6 FMUL R25, R25, 0.5 ;  /* 0x3f0000001919e820 */ /* 0x000fe20000400000 */
[----:B------:R1:W5:Y:S01]  /*adb0*/  MUFU.EX2 R73, R72 ;  /* 0x0000004800497308 */ /* 0x0003620000000800 */
[----:B--2---:R-:W-:Y:S01]  /*adc0*/  @!P4 FMUL R65, R65, R65 ;  /* 0x000000414141c220 */ /* 0x004fe20000400000 */
[----:B------:R-:W-:Y:S01]  /*add0*/  FSETP.GEU.AND P4, PT, R29, -126, PT ;  /* 0xc2fc00001d00780b */ /* 0x000fe20003f8e000 */
[--C-:B---3--:R-:W-:Y:S01]  /*ade0*/  FFMA R68, R77, UR5, -R83.reuse ;  /* 0x000000054d447c23 */ /* 0x108fe20008000853 */
[--C-:B------:R-:W-:Y:S01]  /*adf0*/  FFMA R77, R84, UR5, -R83.reuse ;  /* 0x00000005544d7c23 */ /* 0x100fe20008000853 */
[----:B------:R-:W-:Y:S02]  /*ae00*/  FADD R84, R21, R70 ;  /* 0x0000004615547221 */ /* 0x000fe40000000000 */
[----:B------:R-:W-:Y:S01]  /*ae10*/  @!P5 FMUL R76, R76, 0.5 ;  /* 0x3f0000004c4cd820 */ /* 0x000fe20000400000 */
[----:B------:R2:W-:Y:S01]  /*ae20*/  MUFU.EX2 R60, R25 ;  /* 0x00000019003c7308 */ /* 0x0005e20000000800 */
[----:B----4-:R-:W-:Y:S01]  /*ae30*/  @!P2 FMUL R69, R69, R69 ;  /* 0x000000454545a220 */ /* 0x010fe20000400000 */
[----:B------:R-:W-:Y:S01]  /*ae40*/  FSETP.GEU.AND P2, PT, R80, -126, PT ;  /* 0xc2fc00005000780b */ /* 0x000fe20003f4e000 */
[----:B-1----:R-:W-:-:S04]  /*ae50*/  FFMA R72, R85, UR5, -R83 ;  /* 0x0000000555487c23 */ /* 0x002fc80008000853 */
[----:B------:R-:W-:Y:S01]  /*ae60*/  @!P4 FMUL R29, R29, 0.5 ;  /* 0x3f0000001d1dc820 */ /* 0x000fe20000400000 */
[----:B------:R1:W3:Y:S01]  /*ae70*/  MUFU.EX2 R9, R76 ;  /* 0x0000004c00097308 */ /* 0x0002e20000000800 */
[----:B--2---:R-:W-:Y:S01]  /*ae80*/  FADD R25, -R11, R8 ;  /* 0x000000080b197221 */ /* 0x004fe20000000100 */
[----:B------:R-:W-:Y:S01]  /*ae90*/  FADD R11, R10, R43 ;  /* 0x0000002b0a0b7221 */ /* 0x000fe20000000000 */
[----:B------:R-:W-:Y:S01]  /*aea0*/  FFMA R8, R81, UR5, -R83 ;  /* 0x0000000551087c23 */ /* 0x000fe20008000853 */
[----:B-----5:R-:W-:Y:S01]  /*aeb0*/  @!P3 FMUL R73, R73, R73 ;  /* 0x000000494949b220 */ /* 0x020fe20000400000 */
[----:B------:R-:W-:Y:S01]  /*aec0*/  FADD R83, R23, R74 ;  /* 0x0000004a17537221 */ /* 0x000fe20000000000 */
[----:B------:R-:W-:Y:S01]  /*aed0*/  FADD R169, R11, R84 ;  /* 0x000000540ba97221 */ /* 0x000fe20000000000 */
[----:B------:R-:W-:Y:S01]  /*aee0*/  @!P2 FMUL R80, R80, 0.5 ;  /* 0x3f0000005050a820 */ /* 0x000fe20000400000 */
[----:B------:R2:W4:Y:S01]  /*aef0*/  MUFU.EX2 R64, R29 ;  /* 0x0000001d00407308 */ /* 0x0005220000000800 */
[----:B------:R-:W-:Y:S01]  /*af00*/  FSETP.GEU.AND P3, PT, R8, -126, PT ;  /* 0xc2fc00000800780b */ /* 0x000fe20003f6e000 */
[----:B-1----:R-:W-:Y:S01]  /*af10*/  FADD R76, R14, R47 ;  /* 0x0000002f0e4c7221 */ /* 0x002fe20000000000 */
[----:B------:R-:W-:Y:S01]  /*af20*/  FADD R84, R34, R59 ;  /* 0x0000003b22547221 */ /* 0x000fe20000000000 */
[----:B------:R-:W-:Y:S01]  /*af30*/  FADD R81, R15, R62 ;  /* 0x0000003e0f517221 */ /* 0x000fe20000000000 */
[----:B------:R-:W-:Y:S01]  /*af40*/  FMUL R87, R25, UR5 ;  /* 0x0000000519577c20 */ /* 0x000fe20008400000 */
[----:B------:R-:W-:Y:S01]  /*af50*/  FADD R174, R76, R83 ;  /* 0x000000534cae7221 */ /* 0x000fe20000000000 */
[----:B------:R-:W-:Y:S01]  /*af60*/  FADD R76, R31, R54 ;  /* 0x000000361f4c7221 */ /* 0x000fe20000000000 */
[----:B------:R1:W5:Y:S01]  /*af70*/  MUFU.EX2 R11, R80 ;  /* 0x00000050000b7308 */ /* 0x0003620000000800 */
[----:B---3--:R-:W-:Y:S01]  /*af80*/  @!P5 FMUL R9, R9, R9 ;  /* 0x000000090909d220 */ /* 0x008fe20000400000 */
[----:B------:R-:W-:Y:S01]  /*af90*/  FSETP.GEU.AND P5, PT, R77, -126, PT ;  /* 0xc2fc00004d00780b */ /* 0x000fe20003fae000 */
[----:B--2---:R-:W-:Y:S01]  /*afa0*/  FADD R29, R13, R50 ;  /* 0x000000320d1d7221 */ /* 0x004fe20000000000 */
[----:B------:R-:W-:Y:S01]  /*afb0*/  FADD R176, R81, R86 ;  /* 0x0000005651b07221 */ /* 0x000fe20000000000 */
[----:B------:R-:W-:Y:S01]  /*afc0*/  FADD R81, R39, R78 ;  /* 0x0000004e27517221 */ /* 0x000fe20000000000 */
[----:B------:R-:W-:Y:S01]  /*afd0*/  @!P3 FMUL R8, R8, 0.5 ;  /* 0x3f0000000808b820 */ /* 0x000fe20000400000 */
[----:B------:R-:W-:Y:S01]  /*afe0*/  FADD R171, R29, R84 ;  /* 0x000000541dab7221 */ /* 0x000fe20000000000 */
[----:B------:R-:W-:Y:S01]  /*aff0*/  FADD R29, R27, R58 ;  /* 0x0000003a1b1d7221 */ /* 0x000fe20000000000 */
[----:B----4-:R-:W-:Y:S01]  /*b000*/  @!P4 FMUL R64, R64, R64 ;  /* 0x000000404040c220 */ /* 0x010fe20000400000 */
[----:B------:R-:W-:Y:S01]  /*b010*/  FSETP.GEU.AND P4, PT, R68, -126, PT ;  /* 0xc2fc00004400780b */ /* 0x000fe20003f8e000 */
[----:B-1----:R-:W-:Y:S01]  /*b020*/  FADD R80, R35, R66 ;  /* 0x0000004223507221 */ /* 0x002fe20000000000 */
[----:B------:R-:W1:Y:S01]  /*b030*/  MUFU.EX2 R8, R8 ;  /* 0x0000000800087308 */ /* 0x000e620000000800 */
[----:B------:R-:W-:Y:S01]  /*b040*/  @!P6 FMUL R60, R60, R60 ;  /* 0x0000003c3c3ce220 */ /* 0x000fe20000400000 */
[----:B------:R-:W-:Y:S01]  /*b050*/  FADD R175, R76, R81 ;  /* 0x000000514caf7221 */ /* 0x000fe20000000000 */
[----:B------:R-:W-:Y:S01]  /*b060*/  @!P5 FMUL R77, R77, 0.5 ;  /* 0x3f0000004d4dd820 */ /* 0x000fe20000400000 */
[----:B------:R-:W-:Y:S01]  /*b070*/  FADD R172, R29, R80 ;  /* 0x000000501dac7221 */ /* 0x000fe20000000000 */
[----:B-----5:R-:W-:Y:S01]  /*b080*/  @!P2 FMUL R11, R11, R11 ;  /* 0x0000000b0b0ba220 */ /* 0x020fe20000400000 */
[----:B------:R-:W-:Y:S01]  /*b090*/  FSETP.GEU.AND P2, PT, R72, -126, PT ;  /* 0xc2fc00004800780b */ /* 0x000fe20003f4e000 */
[----:B------:R-:W-:Y:S01]  /*b0a0*/  FADD R29, R12, R51 ;  /* 0x000000330c1d7221 */ /* 0x000fe20000000000 */
[----:B------:R-:W-:Y:S01]  /*b0b0*/  FSETP.GEU.AND P6, PT, R82, -126, PT ;  /* 0xc2fc00005200780b */ /* 0x000fe20003fce000 */
[----:B------:R-:W2:Y:S01]  /*b0c0*/  MUFU.EX2 R77, R77 ;  /* 0x0000004d004d7308 */ /* 0x000ea20000000800 */
[----:B------:R-:W-:Y:S01]  /*b0d0*/  FADD R80, R38, R63 ;  /* 0x0000003f26507221 */ /* 0x000fe20000000000 */
[----:B------:R-:W-:Y:S01]  /*b0e0*/  @!P4 FMUL R68, R68, 0.5 ;  /* 0x3f0000004444c820 */ /* 0x000fe20000400000 */
[----:B------:R-:W-:Y:S01]  /*b0f0*/  FADD R76, R20, R55 ;  /* 0x00000037144c7221 */ /* 0x000fe20000000000 */
[----:B------:R-:W-:Y:S01]  /*b100*/  FADD R81, R46, R71 ;  /* 0x000000472e517221 */ /* 0x000fe20000000000 */
[----:B------:R-:W-:Y:S01]  /*b110*/  FADD R173, R29, R80 ;  /* 0x000000501dad7221 */ /* 0x000fe20000000000 */
[----:B------:R-:W-:Y:S01]  /*b120*/  FADD R25, R24, R79 ;  /* 0x0000004f18197221 */ /* 0x000fe20000000000 */
[----:B------:R-:W-:Y:S01]  /*b130*/  FADD R80, R32, R73 ;  /* 0x0000004920507221 */ /* 0x000fe20000000000 */
[----:B------:R-:W3:Y:S01]  /*b140*/  MUFU.EX2 R68, R68 ;  /* 0x0000004400447308 */ /* 0x000ee20000000800 */
[----:B-1----:R-:W-:Y:S01]  /*b150*/  @!P3 FMUL R8, R8, R8 ;  /* 0x000000080808b220 */ /* 0x002fe20000400000 */
[----:B------:R-:W-:Y:S01]  /*b160*/  @!P2 FMUL R72, R72, 0.5 ;  /* 0x3f0000004848a820 */ /* 0x000fe20000400000 */
[----:B------:R-:W-:Y:S01]  /*b170*/  FSETP.GEU.AND P3, PT, R87, -126, PT ;  /* 0xc2fc00005700780b */ /* 0x000fe20003f6e000 */
[----:B------:R-:W-:Y:S01]  /*b180*/  FADD R178, R76, R81 ;  /* 0x000000514cb27221 */ /* 0x000fe20000000000 */
[----:B------:R-:W-:Y:S01]  /*b190*/  FADD R76, R28, R65 ;  /* 0x000000411c4c7221 */ /* 0x000fe20000000000 */
[----:B------:R-:W-:Y:S01]  /*b1a0*/  FADD R81, R40, R11 ;  /* 0x0000000b28517221 */ /* 0x000fe20000000000 */
[----:B------:R-:W-:Y:S01]  /*b1b0*/  FADD R29, R75, R48 ;  /* 0x000000304b1d7221 */ /* 0x000fe20000000000 */
        /* <DEDUP_REMOVED lines=10> */
[----:B---3--:R-:W-:Y:S01]  /*b260*/  @!P4 FMUL R68, R68, R68 ;  /* 0x000000444444c220 */ /* 0x008fe20000400000 */
[----:B------:R-:W-:Y:S01]  /*b270*/  @!P3 FMUL R87, R87, 0.5 ;  /* 0x3f0000005757b820 */ /* 0x000fe20000400000 */
[----:B------:R-:W-:Y:S01]  /*b280*/  @!P6 FMUL R82, R82, 0.5 ;  /* 0x3f0000005252e820 */ /* 0x000fe20000400000 */
[----:B------:R-:W-:Y:S01]  /*b290*/  FADD R170, R29, R80 ;  /* 0x000000501daa7221 */ /* 0x000fe20000000000 */
[----:B------:R-:W-:Y:S01]  /*b2a0*/  FADD R86, R25, R76 ;  /* 0x0000004c19567221 */ /* 0x000fe20000000000 */
[----:B------:R-:W-:Y:S01]  /*b2b0*/  FADD R29, R30, R69 ;  /* 0x000000451e1d7221 */ /* 0x000fe20000000000 */
[----:B------:R-:W-:Y:S01]  /*b2c0*/  FADD R84, R44, R77 ;  /* 0x0000004d2c547221 */ /* 0x000fe20000000000 */
[----:B-1----:R-:W-:Y:S01]  /*b2d0*/  @!P2 FMUL R72, R72, R72 ;  /* 0x000000484848a220 */ /* 0x002fe20000400000 */
        /* <DEDUP_REMOVED lines=12> */
[----:B------:R-:W2:Y:S01]  /*b3a0*/  MUFU.EX2 R82, R82 ;  /* 0x0000005200527308 */ /* 0x000ea20000000800 */
        /* <DEDUP_REMOVED lines=8> */
[----:B------:R-:W-:Y:S01]  /*b430*/  F2FP.F16.F32.PACK_AB R26, R33, R26 ;  /* 0x0000001a211a723e */ /* 0x000fe200000000ff */
[----:B------:R-:W-:Y:S01]  /*b440*/  FADD R83, R83, R76 ;  /* 0x0000004c53537221 */ /* 0x000fe20000000000 */
[----:B------:R-:W-:Y:S01]  /*b450*/  SHF.L.U32 R76, R18, 0x1f, RZ ;  /* 0x0000001f124c7819 */ /* 0x000fe200000006ff */
[----:B------:R-:W-:Y:S01]  /*b460*/  FADD R178, R169, R178 ;  /* 0x000000b2a9b27221 */ /* 0x000fe20000000000 */
[----:B-1----:R-:W-:Y:S01]  /*b470*/  @!P3 FMUL R87, R87, R87 ;  /* 0x000000575757b220 */ /* 0x002fe20000400000 */
[----:B------:R-:W-:Y:S01]  /*b480*/  F2FP.F16.F32.PACK_AB R33, R34, R21 ;  /* 0x000000152221723e */ /* 0x000fe200000000ff */
[----:B------:R1:W3:Y:S01]  /*b490*/  SYNCS.PHASECHK.TRANS64.TRYWAIT P2, [UR10+0x40400], R76 ;  /* 0x0404004cff0075a7 */ /* 0x0002e2000804014a */
[----:B------:R-:W-:Y:S01]  /*b4a0*/  F2FP.F16.F32.PACK_AB R30, R41, R30 ;  /* 0x0000001e291e723e */ /* 0x000fe200000000ff */
[----:B--2---:R-:W-:Y:S01]  /*b4b0*/  @!P6 FMUL R82, R82, R82 ;  /* 0x000000525252e220 */ /* 0x004fe20000400000 */
[----:B------:R-:W-:Y:S01]  /*b4c0*/  F2FP.F16.F32.PACK_AB R34, R49, R36 ;  /* 0x000000243122723e */ /* 0x000fe200000000ff */
[----:B------:R-:W-:Y:S01]  /*b4d0*/  FFMA R0, R87, R0, R178 ;  /* 0x0000000057007223 */ /* 0x000fe200000000b2 */
        /* <DEDUP_REMOVED lines=9> */
[----:B------:R-:W-:Y:S01]  /*b570*/  FMUL R159, R159, R87 ;  /* 0x000000579f9f7220 */ /* 0x000fe20000400000 */
        /* <DEDUP_REMOVED lines=97> */
[----:B------:R-:W-:Y:S01]  /*bb90*/  F2FP.F16.F32.PACK_AB R70, R72, R77 ;  /* 0x0000004d4846723e */ /* 0x000fe200000000ff */
[----:B-1-3--:R-:W-:Y:S06]  /*bba0*/  @!P0 BRA `(.L_x_41) ;  /* 0x0000000000048947 */ /* 0x00afec0003800000 */
[----:B------:R-:W-:Y:S01]  /*bbb0*/  BPT.TRAP 0x1 ;  /* 0x000000040000795c */ /* 0x000fe20000300000 */
.L_x_41:
[----:B------:R-:W-:Y:S05]  /*bbc0*/  @P2 BRA `(.L_x_42) ;  /* 0x0000000000082947 */ /* 0x000fea0003800000 */
[----:B------:R-:W1:Y:S02]  /*bbd0*/  SYNCS.PHASECHK.TRANS64.TRYWAIT P2, [UR10+0x40400], R76 ;  /* 0x0404004cff0075a7 */ /* 0x000e64000804014a */
[----:B-1----:R-:W-:Y:S05]  /*bbe0*/  @!P2 BRA `(.L_x_43) ;  /* 0x000000540064a947 */ /* 0x002fea0003800000 */
.L_x_42:
        /* <DEDUP_REMOVED lines=8> */
[----:B------:R-:W-:Y:S01]  /*bc70*/  HGMMA.64x32x16.F32 R152, R24, gdesc[UR8].tnspB, R152, gsb0 ;  /* 0x4060000818987df0 */ /* 0x000fe20008000898 */
        /* <DEDUP_REMOVED lines=225> */
.L_x_44:
[----:B------:R-:W-:-:S04]  /*ca90*/  ULEA UR10, UR4, UR37, 0x3 ;  /* 0x00000025040a7291 */ /* 0x000fc8000f8e183f */
[----:B------:R-:W-:-:S04]  /*caa0*/  UIADD3 UR10, UR10, 0x40428, URZ ;  /* 0x000404280a0a7890 */ /* 0x000fc8000fffe03f */
[----:B------:R-:W-:-:S09]  /*cab0*/  UPRMT UR10, URZ, 0x654, UR10 ;  /* 0x000006543f0a7896 */ /* 0x000fd2000800000a */
[----:B------:R-:W-:Y:S01]  /*cac0*/  SYNCS.ARRIVE.TRANS64.RED.A1T0 RZ, [UR10], RZ ;  /* 0x000000ffffff79a7 */ /* 0x000fe2000810040a */
[----:B------:R-:W-:Y:S05]  /*cad0*/  @P1 BRA `(.L_x_45) ;  /* 0x0000000000041947 */ /* 0x000fea0003800000 */
[----:B------:R-:W-:Y:S01]  /*cae0*/  BPT.TRAP 0x1 ;  /* 0x000000040000795c */ /* 0x000fe20000300000 */
.L_x_45:
[----:B------:R-:W-:-:S04]  /*caf0*/  UIADD3 UR4, UR4, 0x1, URZ ;  /* 0x0000000104047890 */ /* 0x000fc8000fffe03f */
[----:B------:R-:W-:-:S04]  /*cb00*/  UISETP.NE.AND UP0, UPT, UR4, 0x5, UPT ;  /* 0x000000050400788c */ /* 0x000fc8000bf05270 */
[----:B------:R-:W-:Y:S01]  /*cb10*/  USEL UR10, UR4, URZ, UP0 ;  /* 0x0000003f040a7287 */ /* 0x000fe20008000000 */
[----:B------:R-:W-:Y:S11]  /*cb20*/  @!P0 BRA `(.L_x_46) ;  /* 0x0000000000048947 */ /* 0x000ff60003800000 */
[----:B------:R-:W-:Y:S01]  /*cb30*/  BPT.TRAP 0x1 ;  /* 0x000000040000795c */ /* 0x000fe20000300000 */
.L_x_46:
[----:B------:R-:W-:-:S04]  /*cb40*/  ULEA UR4, UR10, UR37, 0x3 ;  /* 0x000000250a047291 */ /* 0x000fc8000f8e183f */
[----:B------:R-:W-:-:S04]  /*cb50*/  UIADD3 UR4, UR4, 0x40428, URZ ;  /* 0x0004042804047890 */ /* 0x000fc8000fffe03f */
[----:B------:R-:W-:-:S09]  /*cb60*/  UPRMT UR4, URZ, 0x654, UR4 ;  /* 0x000006543f047896 */ /* 0x000fd20008000004 */
[----:B------:R-:W-:Y:S01]  /*cb70*/  SYNCS.ARRIVE.TRANS64.RED.A1T0 RZ, [UR4], RZ ;  /* 0x000000ffffff79a7 */ /* 0x000fe20008100404 */
[----:B------:R-:W-:Y:S05]  /*cb80*/  @P1 BRA `(.L_x_47) ;  /* 0x0000000000041947 */ /* 0x000fea0003800000 */
[----:B------:R-:W-:Y:S01]  /*cb90*/  BPT.TRAP 0x1 ;  /* 0x000000040000795c */ /* 0x000fe20000300000 */
.L_x_47:
[----:B------:R-:W-:Y:S01]  /*cba0*/  UIADD3 UR6, UR6, 0x1, URZ ;  /* 0x0000000106067890 */ /* 0x000fe2000fffe03f */
[C---:B------:R-:W-:Y:S01]  /*cbb0*/  ISETP.GT.AND P2, PT, R7.reuse, 0x1, PT ;  /* 0x000000010700780c */ /* 0x040fe20003f44270 */
[----:B------:R-:W-:Y:S01]  /*cbc0*/  UIADD3 UR4, UR10, 0x1, URZ ;  /* 0x000000010a047890 */ /* 0x000fe2000fffe03f */
[----:B------:R-:W-:Y:S01]  /*cbd0*/  IADD3 R7, R7, -0x1, RZ ;  /* 0xffffffff07077810 */ /* 0x000fe20007ffe0ff */
[----:B------:R-:W-:Y:S01]  /*cbe0*/  UISETP.NE.AND UP1, UPT, UR6, 0x5, UPT ;  /* 0x000000050600788c */ /* 0x000fe2000bf25270 */
[----:B------:R-:W-:Y:S01]  /*cbf0*/  IADD3 R4, R4, 0x80, RZ ;  /* 0x0000008004047810 */ /* 0x000fe20007ffe0ff */
[----:B------:R-:W-:Y:S01]  /*cc00*/  UISETP.NE.AND UP0, UPT, UR4, 0x5, UPT ;  /* 0x000000050400788c */ /* 0x000fe2000bf05270 */
[----:B-1----:R-:W-:Y:S01]  /*cc10*/  MOV R9, R5 ;  /* 0x0000000500097202 */ /* 0x002fe20000000f00 */
[----:B------:R-:W-:Y:S01]  /*cc20*/  USEL UR10, URZ, 0x1, UP1 ;  /* 0x000000013f0a7887 */ /* 0x000fe20008800000 */
[----:B------:R-:W-:Y:S01]  /*cc30*/  IMAD.MOV.U32 R8, RZ, RZ, R6 ;  /* 0x000000ffff087224 */ /* 0x000fe200078e0006 */
[----:B------:R-:W-:-:S02]  /*cc40*/  USEL UR4, UR4, URZ, UP0 ;  /* 0x0000003f04047287 */ /* 0x000fc40008000000 */
[----:B------:R-:W-:Y:S02]  /*cc50*/  USEL UR36, UR6, URZ, UP1 ;  /* 0x0000003f06247287 */ /* 0x000fe40008800000 */
[----:B------:R-:W-:Y:S01]  /*cc60*/  LOP3.LUT R18, R18, UR10, RZ, 0x3c, !PT ;  /* 0x0000000a12127c12 */ /* 0x000fe2000f8e3cff */
[----:B------:R-:W-:Y:S09]  /*cc70*/  @P2 BRA `(.L_x_48) ;  /* 0xffffffbc006c2947 */ /* 0x000ff2000383ffff */
.L_x_37:
[----:B------:R-:W-:-:S04]  /*cc80*/  ULOP3.LUT UR5, UR60, 0x1, URZ, 0xfc, !UPT ;  /* 0x000000013c057892 */ /* 0x000fc8000f8efc3f */
[----:B------:R-:W-:-:S06]  /*cc90*/  UISETP.NE.AND UP0, UPT, UR5, 0x3, UPT ;  /* 0x000000030500788c */ /* 0x000fcc000bf05270 */
[----:B------:R-:W-:-:S13]  /*cca0*/  PLOP3.LUT P2, PT, PT, PT, UP0, 0x80, 0x0 ;  /* 0x000000000000781c */ /* 0x000fda0003f4f008 */
[----:B------:R-:W-:Y:S05]  /*ccb0*/  @!P2 BRA `(.L_x_49) ;  /* 0x000000000004a947 */ /* 0x000fea0003800000 */
[----:B------:R-:W-:Y:S01]  /*ccc0*/  BPT.TRAP 0x1 ;  /* 0x000000040000795c */ /* 0x000fe20000300000 */
.L_x_49:
[----:B------:R-:W-:Y:S02]  /*ccd0*/  UISETP.GT.U32.AND UP0, UPT, UR60, 0x1, UPT ;  /* 0x000000013c00788c */ /* 0x000fe4000bf04070 */
[----:B------:R-:W-:-:S04]  /*cce0*/  ULEA UR5, UR45, UR37, 0x3 ;  /* 0x000000252d057291 */ /* 0x000fc8000f8e183f */
[----:B------:R-:W-:Y:S01]  /*ccf0*/  UIADD3 UR5, UR5, 0x40460, URZ ;  /* 0x0004046005057890 */ /* 0x000fe2000fffe03f */
[----:B------:R-:W-:-:S03]  /*cd00*/  PLOP3.LUT P2, PT, PT, PT, UP0, 0x80, 0x0 ;  /* 0x000000000000781c */ /* 0x000fc60003f4f008 */
[----:B------:R-:W-:-:S09]  /*cd10*/  UPRMT UR5, URZ, 0x654, UR5 ;  /* 0x000006543f057896 */ /* 0x000fd20008000005 */
[----:B------:R-:W-:Y:S01]  /*cd20*/  SYNCS.ARRIVE.TRANS64.RED.A1T0 RZ, [UR5], RZ ;  /* 0x000000ffffff79a7 */ /* 0x000fe20008100405 */
[----:B------:R-:W-:Y:S05]  /*cd30*/  @P2 BRA `(.L_x_50) ;  /* 0x0000000000042947 */ /* 0x000fea0003800000 */
[----:B------:R-:W-:Y:S01]  /*cd40*/  BPT.TRAP 0x1 ;  /* 0x000000040000795c */ /* 0x000fe20000300000 */
.L_x_50:
[----:B------:R-:W-:Y:S05]  /*cd50*/  @!P0 BRA `(.L_x_51) ;  /* 0x0000000000048947 */ /* 0x000fea0003800000 */
[----:B------:R-:W-:Y:S01]  /*cd60*/  BPT.TRAP 0x1 ;  /* 0x000000040000795c */ /* 0x000fe20000300000 */
.L_x_51:
[----:B------:R-:W-:-:S04]  /*cd70*/  ULEA UR4, UR4, UR37, 0x3 ;  /* 0x0000002504047291 */ /* 0x000fc8000f8e183f */
[----:B------:R-:W-:-:S04]  /*cd80*/  UIADD3 UR4, UR4, 0x40428, URZ ;  /* 0x0004042804047890 */ /* 0x000fc8000fffe03f */
[----:B------:R-:W-:-:S09]  /*cd90*/  UPRMT UR4, URZ, 0x654, UR4 ;  /* 0x000006543f047896 */ /* 0x000fd20008000004 */
[----:B------:R-:W-:Y:S01]  /*cda0*/  SYNCS.ARRIVE.TRANS64.RED.A1T0 RZ, [UR4], RZ ;  /* 0x000000ffffff79a7 */ /* 0x000fe20008100404 */
[----:B------:R-:W-:Y:S05]  /*cdb0*/  @P1 BRA `(.L_x_52) ;  /* 0x0000000000041947 */ /* 0x000fea0003800000 */
[----:B------:R-:W-:Y:S01]  /*cdc0*/  BPT.TRAP 0x1 ;  /* 0x000000040000795c */ /* 0x000fe20000300000 */
.L_x_52:
[----:B------:R-:W2:Y:S01]  /*cdd0*/  SHFL.BFLY PT, R4, R3, 0x1, 0x1f ;  /* 0x0c201f0003047f89 */ /* 0x000ea200000e0000 */
[----:B------:R-:W-:Y:S01]  /*cde0*/  BSSY B0, `(.L_x_53) ;  /* 0x0000023000007945 */ /* 0x000fe20003800000 */
[----:B------:R-:W-:Y:S02]  /*cdf0*/  MOV R11, 0x7f800000 ;  /* 0x7f800000000b7802 */ /* 0x000fe40000000f00 */
[----:B------:R-:W3:Y:S01]  /*ce00*/  SHFL.BFLY PT, R7, R0, 0x1, 0x1f ;  /* 0x0c201f0000077f89 */ /* 0x000ee200000e0000 */
[----:B------:R-:W-:Y:S02]  /*ce10*/  MOV R10, 0x3f800000 ;  /* 0x3f800000000a7802 */ /* 0x000fe40000000f00 */
[----:B-1----:R-:W-:Y:S02]  /*ce20*/  MOV R8, 0x3f800000 ;  /* 0x3f80000000087802 */ /* 0x002fe40000000f00 */
[----:B------:R-:W-:Y:S01]  /*ce30*/  MOV R13, 0x7f800000 ;  /* 0x7f800000000d7802 */ /* 0x000fe20000000f00 */
[----:B--2---:R-:W-:Y:S01]  /*ce40*/  FADD R4, R4, R3 ;  /* 0x0000000304047221 */ /* 0x004fe20000000000 */
[----:B---3--:R-:W-:-:S04]  /*ce50*/  FADD R14, R7, R0 ;  /* 0x00000000070e7221 */ /* 0x008fc80000000000 */
[----:B------:R-:W1:Y:S04]  /*ce60*/  SHFL.BFLY PT, R9, R4, 0x2, 0x1f ;  /* 0x0c401f0004097f89 */ /* 0x000e6800000e0000 */
[----:B------:R-:W2:Y:S01]  /*ce70*/  SHFL.BFLY PT, R21, R14, 0x2, 0x1f ;  /* 0x0c401f000e157f89 */ /* 0x000ea200000e0000 */
[C---:B-1----:R-:W-:Y:S01]  /*ce80*/  FSETP.NE.AND P0, PT, R4.reuse, -R9, PT ;  /* 0x800000090400720b */ /* 0x042fe20003f05000 */
[----:B------:R-:W-:Y:S01]  /*ce90*/  FADD R3, R4, R9 ;  /* 0x0000000904037221 */ /* 0x000fe20000000000 */
[----:B--2---:R-:W-:-:S11]  /*cea0*/  FADD R7, R14, R21 ;  /* 0x000000150e077221 */ /* 0x004fd60000000000 */
[----:B------:R-:W-:Y:S05]  /*ceb0*/  @!P0 BRA `(.L_x_54) ;  /* 0x0000000000548947 */ /* 0x000fea0003800000 */
[----:B------:R-:W-:Y:S01]  /*cec0*/  IADD3 R0, R3, 0x1800000, RZ ;  /* 0x0180000003007810 */ /* 0x000fe20007ffe0ff */
[----:B------:R-:W-:Y:S03]  /*ced0*/  BSSY B1, `(.L_x_55) ;  /* 0x000000c000017945 */ /* 0x000fe60003800000 */
[----:B------:R-:W-:-:S04]  /*cee0*/  LOP3.LUT R0, R0, 0x7f800000, RZ, 0xc0, !PT ;  /* 0x7f80000000007812 */ /* 0x000fc800078ec0ff */
[----:B------:R-:W-:-:S13]  /*cef0*/  ISETP.GT.U32.AND P0, PT, R0, 0x1ffffff, PT ;  /* 0x01ffffff0000780c */ /* 0x000fda0003f04070 */
[----:B------:R-:W-:Y:S05]  /*cf00*/  @P0 BRA `(.L_x_56) ;  /* 0x0000000000100947 */ /* 0x000fea0003800000 */
[----:B------:R-:W-:-:S07]  /*cf10*/  MOV R12, 0xcf30 ;  /* 0x0000cf30000c7802 */ /* 0x000fce0000000f00 */
[----:B------:R-:W-:Y:S05]  /*cf20*/  CALL.REL.NOINC `($__internal_0_$__cuda_sm20_rcp_rn_f32_slowpath) ;  /* 0x0000004400a47944 */ /* 0x000fea0003c00000 */
[----:B------:R-:W-:Y:S01]  /*cf30*/  IMAD.MOV.U32 R8, RZ, RZ, R4 ;  /* 0x000000ffff087224 */ /* 0x000fe200078e0004 */
[----:B------:R-:W-:Y:S06]  /*cf40*/  BRA `(.L_x_57) ;  /* 0x0000000000107947 */ /* 0x000fec0003800000 */
.L_x_56:
[----:B------:R-:W1:Y:S02]  /*cf50*/  MUFU.RCP R8, R3 ;  /* 0x0000000300087308 */ /* 0x000e640000001000 */
[----:B-1----:R-:W-:-:S04]  /*cf60*/  FFMA R0, R3, R8, -1 ;  /* 0xbf80000003007423 */ /* 0x002fc80000000008 */
[----:B------:R-:W-:-:S04]  /*cf70*/  FADD.FTZ R9, -R0, -RZ ;  /* 0x800000ff00097221 */ /* 0x000fc80000010100 */
[----:B------:R-:W-:-:S07]  /*cf80*/  FFMA R8, R8, R9, R8 ;  /* 0x0000000908087223 */ /* 0x000fce0000000008 */
.L_x_57:
[----:B------:R-:W-:Y:S05]  /*cf90*/  BSYNC B1 ;  /* 0x0000000000017941 */ /* 0x000fea0003800000 */
.L_x_55:
[----:B------:R-:W-:Y:S01]  /*cfa0*/  FSETP.GEU.AND P0, PT, |R3|, 1.175494350822287508e-38, PT ;  /* 0x008000000300780b */ /* 0x000fe20003f0e200 */
[----:B------:R-:W-:-:S12]  /*cfb0*/  ULDC UR4, c[0x0][0x600] ;  /* 0x0001800000047ab9 */ /* 0x000fd80000000800 */
[----:B------:R-:W-:-:S04]  /*cfc0*/  @!P0 FMUL R3, R3, 16777216 ;  /* 0x4b80000003038820 */ /* 0x000fc80000400000 */
[----:B------:R-:W1:Y:S02]  /*cfd0*/  MUFU.LG2 R0, R3 ;  /* 0x0000000300007308 */ /* 0x000e640000000c00 */
[----:B-1----:R-:W-:-:S04]  /*cfe0*/  @!P0 FADD R0, R0, -24 ;  /* 0xc1c0000000008421 */ /* 0x002fc80000000000 */
[----:B------:R-:W-:-:S04]  /*cff0*/  FMUL R0, R0, 0.69314718246459960938 ;  /* 0x3f31721800007820 */ /* 0x000fc80000400000 */
[----:B------:R-:W-:-:S07]  /*d000*/  FFMA R13, R5, UR4, R0 ;  /* 0x00000004050d7c23 */ /* 0x000fce0008000000 */
.L_x_54:
[----:B------:R-:W-:Y:S05]  /*d010*/  BSYNC B0 ;  /* 0x0000000000007941 */ /* 0x000fea0003800000 */
.L_x_53:
[----:B------:R-:W-:Y:S01]  /*d020*/  FSETP.NE.AND P0, PT, R14, -R21, PT ;  /* 0x800000150e00720b */ /* 0x000fe20003f05000 */
[----:B------:R-:W-:Y:S01]  /*d030*/  ULDC UR4, c[0x0][0x608] ;  /* 0x0001820000047ab9 */ /* 0x000fe20000000800 */
[----:B------:R-:W-:Y:S01]  /*d040*/  BSSY B0, `(.L_x_58) ;  /* 0x0000041000007945 */ /* 0x000fe20003800000 */
[----:B------:R-:W-:-:S04]  /*d050*/  FMUL R8, R8, UR4 ;  /* 0x0000000408087c20 */ /* 0x000fc80008400000 */
        /* <DEDUP_REMOVED lines=40> */
[----:B------:R-:W-:Y:S06]  /*d2e0*/  @!P0 BRA `(.L_x_59) ;  /* 0x0000000000588947 */ /* 0x000fec0003800000 */
[----:B------:R-:W-:Y:S01]  /*d2f0*/  IADD3 R0, R7, 0x1800000, RZ ;  /* 0x0180000007007810 */ /* 0x000fe20007ffe0ff */
[----:B------:R-:W-:Y:S03]  /*d300*/  BSSY B1, `(.L_x_60) ;  /* 0x000000d000017945 */ /* 0x000fe60003800000 */
[----:B------:R-:W-:-:S04]  /*d310*/  LOP3.LUT R0, R0, 0x7f800000, RZ, 0xc0, !PT ;  /* 0x7f80000000007812 */ /* 0x000fc800078ec0ff */
[----:B------:R-:W-:-:S13]  /*d320*/  ISETP.GT.U32.AND P0, PT, R0, 0x1ffffff, PT ;  /* 0x01ffffff0000780c */ /* 0x000fda0003f04070 */
[----:B------:R-:W-:Y:S05]  /*d330*/  @P0 BRA `(.L_x_61) ;  /* 0x0000000000140947 */ /* 0x000fea0003800000 */
[----:B------:R-:W-:Y:S02]  /*d340*/  MOV R3, R7 ;  /* 0x0000000700037202 */ /* 0x000fe40000000f00 */
[----:B------:R-:W-:-:S07]  /*d350*/  MOV R12, 0xd370 ;  /* 0x0000d370000c7802 */ /* 0x000fce0000000f00 */
[----:B------:R-:W-:Y:S05]  /*d360*/  CALL.REL.NOINC `($__internal_0_$__cuda_sm20_rcp_rn_f32_slowpath) ;  /* 0x0000004000947944 */ /* 0x000fea0003c00000 */
[----:B------:R-:W-:Y:S01]  /*d370*/  MOV R10, R4 ;  /* 0x00000004000a7202 */ /* 0x000fe20000000f00 */
[----:B------:R-:W-:Y:S06]  /*d380*/  BRA `(.L_x_62) ;  /* 0x0000000000107947 */ /* 0x000fec0003800000 */
.L_x_61:
[----:B------:R-:W1:Y:S02]  /*d390*/  MUFU.RCP R10, R7 ;  /* 0x00000007000a7308 */ /* 0x000e640000001000 */
[----:B-1----:R-:W-:-:S04]  /*d3a0*/  FFMA R0, R7, R10, -1 ;  /* 0xbf80000007007423 */ /* 0x002fc8000000000a */
[----:B------:R-:W-:-:S04]  /*d3b0*/  FADD.FTZ R3, -R0, -RZ ;  /* 0x800000ff00037221 */ /* 0x000fc80000010100 */
[----:B------:R-:W-:-:S07]  /*d3c0*/  FFMA R10, R10, R3, R10 ;  /* 0x000000030a0a7223 */ /* 0x000fce000000000a */
.L_x_62:
[----:B------:R-:W-:Y:S05]  /*d3d0*/  BSYNC B1 ;  /* 0x0000000000017941 */ /* 0x000fea0003800000 */
.L_x_60:
[----:B------:R-:W-:Y:S01]  /*d3e0*/  FSETP.GEU.AND P0, PT, |R7|, 1.175494350822287508e-38, PT ;  /* 0x008000000700780b */ /* 0x000fe20003f0e200 */
[----:B------:R-:W-:-:S12]  /*d3f0*/  ULDC UR4, c[0x0][0x600] ;  /* 0x0001800000047ab9 */ /* 0x000fd80000000800 */
[----:B------:R-:W-:-:S04]  /*d400*/  @!P0 FMUL R7, R7, 16777216 ;  /* 0x4b80000007078820 */ /* 0x000fc80000400000 */
[----:B------:R-:W1:Y:S02]  /*d410*/  MUFU.LG2 R0, R7 ;  /* 0x0000000700007308 */ /* 0x000e640000000c00 */
[----:B-1----:R-:W-:-:S04]  /*d420*/  @!P0 FADD R0, R0, -24 ;  /* 0xc1c0000000008421 */ /* 0x002fc80000000000 */
[----:B------:R-:W-:-:S04]  /*d430*/  FMUL R11, R0, 0.69314718246459960938 ;  /* 0x3f317218000b7820 */ /* 0x000fc80000400000 */
[----:B------:R-:W-:-:S07]  /*d440*/  FFMA R11, R6, UR4, R11 ;  /* 0x00000004060b7c23 */ /* 0x000fce000800000b */
.L_x_59:
[----:B------:R-:W-:Y:S05]  /*d450*/  BSYNC B0 ;  /* 0x0000000000007941 */ /* 0x000fea0003800000 */
.L_x_58:
[----:B------:R-:W-:Y:S01]  /*d460*/  SHF.L.U32 R0, R19, 0x1f, RZ ;  /* 0x0000001f13007819 */ /* 0x000fe200000006ff */
[----:B------:R-:W-:Y:S01]  /*d470*/  UISETP.NE.AND UP0, UPT, UR57, 0x1, UPT ;  /* 0x000000013900788c */ /* 0x000fe2000bf05270 */
[----:B------:R-:W-:Y:S01]  /*d480*/  LOP3.LUT P0, RZ, R2, 0x3, RZ, 0xc0, !PT ;  /* 0x0000000302ff7812 */ /* 0x000fe2000780c0ff */
[----:B------:R-:W-:Y:S01]  /*d490*/  UISETP.NE.AND UP1, UPT, UR57, 0x2, UPT ;  /* 0x000000023900788c */ /* 0x000fe2000bf25270 */
[----:B------:R-:W1:Y:S01]  /*d4a0*/  SYNCS.PHASECHK.TRANS64.TRYWAIT P1, [UR59+0x8], R0 ;  /* 0x00000800ff0075a7 */ /* 0x000e62000802017b */
[----:B------:R-:W-:Y:S02]  /*d4b0*/  ULDC UR4, c[0x0][0x608] ;  /* 0x0001820000047ab9 */ /* 0x000fe40000000800 */
[----:B------:R-:W-:-:S04]  /*d4c0*/  FMUL R10, R10, UR4 ;  /* 0x000000040a0a7c20 */ /* 0x000fc80008400000 */
[-C--:B------:R-:W-:Y:S01]  /*d4d0*/  FMUL R154, R154, R10.reuse ;  /* 0x0000000a9a9a7220 */ /* 0x080fe20000400000 */
[----:B------:R-:W-:Y:S01]  /*d4e0*/  @!UP0 ULOP3.LUT UP2, URZ, UR45, 0x2, URZ, 0xc0, !UPT ;  /* 0x000000022d3f8892 */ /* 0x000fe2000f84c03f */
[-C--:B------:R-:W-:Y:S01]  /*d4f0*/  FMUL R155, R155, R10.reuse ;  /* 0x0000000a9b9b7220 */ /* 0x080fe20000400000 */
[----:B------:R-:W-:Y:S01]  /*d500*/  @!UP0 ULOP3.LUT UR45, UR45, 0x1, URZ, 0xc0, !UPT ;  /* 0x000000012d2d8892 */ /* 0x000fe2000f8ec03f */
[-C--:B------:R-:W-:Y:S01]  /*d510*/  FMUL R158, R158, R10.reuse ;  /* 0x0000000a9e9e7220 */ /* 0x080fe20000400000 */
[----:B------:R-:W-:Y:S01]  /*d520*/  @!UP0 USEL UR4, URZ, 0x1, UP2 ;  /* 0x000000013f048887 */ /* 0x000fe20009000000 */
[-C--:B------:R-:W-:Y:S01]  /*d530*/  FMUL R159, R159, R10.reuse ;  /* 0x0000000a9f9f7220 */ /* 0x080fe20000400000 */
[----:B------:R-:W-:Y:S01]  /*d540*/  @!UP1 UIADD3 UR5, UR45, 0x1, URZ ;  /* 0x000000012d059890 */ /* 0x000fe2000fffe03f */
[-C--:B------:R-:W-:Y:S01]  /*d550*/  FMUL R162, R162, R10.reuse ;  /* 0x0000000aa2a27220 */ /* 0x080fe20000400000 */
[----:B------:R-:W-:Y:S01]  /*d560*/  @!UP0 ULOP3.LUT UR56, UR56, UR4, URZ, 0x3c, !UPT ;  /* 0x0000000438388292 */ /* 0x000fe2000f8e3c3f */
[-C--:B------:R-:W-:Y:S01]  /*d570*/  FMUL R163, R163, R10.reuse ;  /* 0x0000000aa3a37220 */ /* 0x080fe20000400000 */
[----:B------:R-:W-:Y:S01]  /*d580*/  @!UP1 UISETP.GT.U32.AND UP2, UPT, UR5, 0x1, UPT ;  /* 0x000000010500988c */ /* 0x000fe2000bf44070 */
[-C--:B------:R-:W-:Y:S01]  /*d590*/  FMUL R166, R166, R10.reuse ;  /* 0x0000000aa6a67220 */ /* 0x080fe20000400000 */
[----:B------:R-:W-:Y:S01]  /*d5a0*/  @!UP1 ULOP3.LUT UR45, UR45, 0x1, URZ, 0xc, !UPT ;  /* 0x000000012d2d9892 */ /* 0x000fe2000f8e0c3f */
[-C--:B------:R-:W-:Y:S01]  /*d5b0*/  FMUL R167, R167, R10.reuse ;  /* 0x0000000aa7a77220 */ /* 0x080fe20000400000 */
[----:B------:R-:W-:Y:S01]  /*d5c0*/  @!UP1 USEL UR4, URZ, 0x1, !UP2 ;  /* 0x000000013f049887 */ /* 0x000fe2000d000000 */
[-C--:B------:R-:W-:Y:S01]  /*d5d0*/  FMUL R138, R138, R10.reuse ;  /* 0x0000000a8a8a7220 */ /* 0x080fe20000400000 */
[-C--:B------:R-:W-:Y:S01]  /*d5e0*/  FMUL R139, R139, R10.reuse ;  /* 0x0000000a8b8b7220 */ /* 0x080fe20000400000 */
[-C--:B------:R-:W-:Y:S01]  /*d5f0*/  FMUL R142, R142, R10.reuse ;  /* 0x0000000a8e8e7220 */ /* 0x080fe20000400000 */
[----:B------:R-:W-:Y:S01]  /*d600*/  @!UP1 ULOP3.LUT UR56, UR56, UR4, URZ, 0x3c, !UPT ;  /* 0x0000000438389292 */ /* 0x000fe2000f8e3c3f */
        /* <DEDUP_REMOVED lines=13> */
[----:B-1----:R-:W-:Y:S06]  /*d6e0*/  @!P1 BRA `(.L_x_63) ;  /* 0x0000003800bc9947 */ /* 0x002fec0003800000 */
.L_x_133:
[----:B------:R-:W-:Y:S01]  /*d6f0*/  USHF.L.U32 UR42, UR46, 0x6, URZ ;  /* 0x000000062e2a7899 */ /* 0x000fe2000800063f */
[----:B------:R-:W-:Y:S04]  /*d700*/  BSSY B0, `(.L_x_64) ;  /* 0x000001b000007945 */ /* 0x000fe80003800000 */
[----:B------:R-:W-:Y:S07]  /*d710*/  @P0 BRA `(.L_x_65) ;  /* 0x0000000000640947 */ /* 0x000fee0003800000 */
[----:B------:R-:W2:Y:S01]  /*d720*/  LDC R4, c[0x0][0xa10] ;  /* 0x00028400ff047b82 */ /* 0x000ea20000000800 */
[----:B-1----:R-:W-:Y:S01]  /*d730*/  LOP3.LUT R0, R2, 0x60, RZ, 0xc0, !PT ;  /* 0x0000006002007812 */ /* 0x002fe200078ec0ff */
[----:B------:R-:W-:Y:S01]  /*d740*/  ULDC UR4, c[0x0][0x288] ;  /* 0x0000a20000047ab9 */ /* 0x000fe20000000800 */
[----:B------:R-:W-:Y:S01]  /*d750*/  SHF.R.U32.HI R3, RZ, 0x2, R2 ;  /* 0x00000002ff037819 */ /* 0x000fe20000011602 */
[----:B------:R-:W-:Y:S01]  /*d760*/  ULDC.64 UR6, c[0x0][0x208] ;  /* 0x0000820000067ab9 */ /* 0x000fe20000000a00 */
[----:B------:R-:W-:Y:S02]  /*d770*/  SHF.R.U32.HI R0, RZ, 0x5, R0 ;  /* 0x00000005ff007819 */ /* 0x000fe40000011600 */
[----:B------:R-:W-:Y:S01]  /*d780*/  IADD3 R5, RZ, -UR47, RZ ;  /* 0x8000002fff057c10 */ /* 0x000fe2000fffe0ff */
[----:B------:R-:W1:Y:S01]  /*d790*/  LDC.64 R6, c[0x0][0x688] ;  /* 0x0001a200ff067b82 */ /* 0x000e620000000a00 */
[----:B------:R-:W-:Y:S02]  /*d7a0*/  LOP3.LUT R3, R3, 0x7, RZ, 0xc0, !PT ;  /* 0x0000000703037812 */ /* 0x000fe400078ec0ff */
[----:B------:R-:W-:-:S04]  /*d7b0*/  SHF.L.U32 R0, R0, 0x4, RZ ;  /* 0x0000000400007819 */ /* 0x000fc800000006ff */
[----:B------:R-:W-:Y:S01]  /*d7c0*/  LOP3.LUT R3, R0, 0xfffffff0, R3, 0xe2, !PT ;  /* 0xfffffff000037812 */ /* 0x000fe200078ee203 */
[----:B--2---:R-:W-:-:S04]  /*d7d0*/  IMAD R5, R4, R5, UR58 ;  /* 0x0000003a04057e24 */ /* 0x004fc8000f8e0205 */
[----:B-1----:R-:W-:Y:S02]  /*d7e0*/  IMAD R0, R5, R6, UR42 ;  /* 0x0000002a05007e24 */ /* 0x002fe4000f8e0206 */
[----:B------:R-:W-:Y:S02]  /*d7f0*/  VIADD R5, R3, UR42 ;  /* 0x0000002a03057c36 */ /* 0x000fe40008000000 */
[----:B------:R-:W-:-:S03]  /*d800*/  IMAD R0, R7, UR44, R0 ;  /* 0x0000002c07007c24 */ /* 0x000fc6000f8e0200 */
[----:B------:R-:W-:Y:S02]  /*d810*/  IADD3 R4, R5, 0x8, RZ ;  /* 0x0000000805047810 */ /* 0x000fe40007ffe0ff */
[----:B------:R-:W-:Y:S02]  /*d820*/  IADD3 R3, P2, R3, R0, RZ ;  /* 0x0000000003037210 */ /* 0x000fe40007f5e0ff */
[----:B------:R-:W-:Y:S02]  /*d830*/  ISETP.GE.U32.AND P0, PT, R5, UR4, PT ;  /* 0x0000000405007c0c */ /* 0x000fe4000bf06070 */
[----:B------:R-:W-:Y:S01]  /*d840*/  ISETP.GE.U32.AND P1, PT, R4, UR4, PT ;  /* 0x0000000404007c0c */ /* 0x000fe2000bf26070 */
[----:B------:R-:W-:Y:S01]  /*d850*/  ULDC.64 UR4, c[0x0][0x680] ;  /* 0x0001a00000047ab9 */ /* 0x000fe20000000a00 */
[----:B------:R-:W-:Y:S02]  /*d860*/  LEA.HI.X.SX32 R0, R0, RZ, 0x1, P2 ;  /* 0x000000ff00007211 */ /* 0x000fe400010f0eff */
[----:B------:R-:W-:-:S04]  /*d870*/  LEA R4, P2, R3, UR4, 0x2 ;  /* 0x0000000403047c11 */ /* 0x000fc8000f8410ff */
[----:B------:R-:W-:-:S05]  /*d880*/  LEA.HI.X R5, R3, UR5, R0, 0x2, P2 ;  /* 0x0000000503057c11 */ /* 0x000fca00090f1400 */
[----:B------:R2:W-:Y:S04]  /*d890*/  @!P0 STG.E desc[UR6][R4.64], R13 ;  /* 0x0000000d04008986 */ /* 0x0005e8000c101906 */
[----:B------:R2:W-:Y:S02]  /*d8a0*/  @!P1 STG.E desc[UR6][R4.64+0x20], R11 ;  /* 0x0000200b04009986 */ /* 0x0005e4000c101906 */
.L_x_65:
[----:B------:R-:W-:Y:S05]  /*d8b0*/  BSYNC B0 ;  /* 0x0000000000007941 */ /* 0x000fea0003800000 */
.L_x_64:
[----:B------:R-:W-:Y:S01]  /*d8c0*/  ULDC.64 UR4, c[0x0][0x730] ;  /* 0x0001cc0000047ab9 */ /* 0x000fe20000000a00 */
[-C--:B------:R-:W-:Y:S01]  /*d8d0*/  FMUL R38, R106, R10.reuse ;  /* 0x0000000a6a267220 */ /* 0x080fe20000400000 */
[----:B------:R-:W-:Y:S01]  /*d8e0*/  ISETP.NE.U32.AND P0, PT, RZ, UR4, PT ;  /* 0x00000004ff007c0c */ /* 0x000fe2000bf05070 */
[-C--:B------:R-:W-:Y:S01]  /*d8f0*/  FMUL R37, R107, R10.reuse ;  /* 0x0000000a6b257220 */ /* 0x080fe20000400000 */
[-C--:B------:R-:W-:Y:S01]  /*d900*/  FMUL R40, R110, R10.reuse ;  /* 0x0000000a6e287220 */ /* 0x080fe20000400000 */
[-C--:B------:R-:W-:Y:S01]  /*d910*/  FMUL R39, R111, R10.reuse ;  /* 0x0000000a6f277220 */ /* 0x080fe20000400000 */
[----:B------:R-:W-:Y:S01]  /*d920*/  ISETP.NE.AND.EX P0, PT, RZ, UR5, PT, P0 ;  /* 0x00000005ff007c0c */ /* 0x000fe2000bf05300 */
        /* <DEDUP_REMOVED lines=12> */
[----:B------:R-:W-:Y:S06]  /*d9f0*/  @P0 BRA `(.L_x_66) ;  /* 0x0000000000280947 */ /* 0x000fec0003800000 */
[----:B------:R-:W-:Y:S02]  /*da00*/  ULDC.64 UR4, c[0x0][0x728] ;  /* 0x0001ca0000047ab9 */ /* 0x000fe40000000a00 */
[----:B------:R-:W-:-:S04]  /*da10*/  ISETP.NE.U32.AND P0, PT, RZ, UR4, PT ;  /* 0x00000004ff007c0c */ /* 0x000fc8000bf05070 */
[----:B------:R-:W-:-:S13]  /*da20*/  ISETP.NE.AND.EX P0, PT, RZ, UR5, PT, P0 ;  /* 0x00000005ff007c0c */ /* 0x000fda000bf05300 */
[----:B------:R-:W-:Y:S05]  /*da30*/  @!P0 BRA `(.L_x_67) ;  /* 0x0000000000108947 */ /* 0x000fea0003800000 */
[----:B--2---:R-:W2:Y:S01]  /*da40*/  LDC.64 R4, c[0x0][0x728] ;  /* 0x0001ca00ff047b82 */ /* 0x004ea20000000a00 */
[----:B------:R-:W-:Y:S02]  /*da50*/  ULDC.64 UR4, c[0x0][0x208] ;  /* 0x0000820000047ab9 */ /* 0x000fe40000000a00 */
[----:B--2---:R3:W5:Y:S01]  /*da60*/  LDG.E R16, desc[UR4][R4.64] ;  /* 0x0000000404107981 */ /* 0x004762000c1e1900 */
[----:B------:R-:W-:Y:S05]  /*da70*/  BRA `(.L_x_66) ;  /* 0x0000000000087947 */ /* 0x000fea0003800000 */
.L_x_67:
[----:B------:R-:W-:Y:S02]  /*da80*/  ULDC UR4, c[0x0][0x720] ;  /* 0x0001c80000047ab9 */ /* 0x000fe40000000800 */
[----:B------:R-:W-:-:S07]  /*da90*/  MOV R16, UR4 ;  /* 0x0000000400107c02 */ /* 0x000fce0008000f00 */
.L_x_66:
[----:B-1----:R-:W-:-:S04]  /*daa0*/  MOV R0, RZ ;  /* 0x000000ff00007202 */ /* 0x002fc80000000f00 */
[----:B------:R-:W-:-:S13]  /*dab0*/  LOP3.LUT P0, RZ, R0, 0x1bf, RZ, 0xc0, !PT ;  /* 0x000001bf00ff7812 */ /* 0x000fda000780c0ff */
[----:B------:R-:W-:Y:S05]  /*dac0*/  @!P0 BRA `(.L_x_68) ;  /* 0x0000000000408947 */ /* 0x000fea0003800000 */
[----:B------:R-:W-:Y:S01]  /*dad0*/  MOV R0, 0x0 ;  /* 0x0000000000007802 */ /* 0x000fe20000000f00 */
[----:B------:R-:W-:Y:S01]  /*dae0*/  ULDC.64 UR4, c[0x4][0x70] ;  /* 0x01001c0000047ab9 */ /* 0x000fe20000000a00 */
[----:B------:R-:W-:Y:S01]  /*daf0*/  ULDC.64 UR6, c[0x4][0x8] ;  /* 0x0100020000067ab9 */ /* 0x000fe20000000a00 */
[----:B--23--:R-:W-:Y:S01]  /*db00*/  MOV R4, UR4 ;  /* 0x0000000400047c02 */ /* 0x00cfe20008000f00 */
[----:B------:R1:W2:Y:S01]  /*db10*/  LDC.64 R14, c[0x4][R0] ;  /* 0x01000000000e7b82 */ /* 0x0002a20000000a00 */
[----:B------:R-:W-:Y:S01]  /*db20*/  MOV R5, UR5 ;  /* 0x0000000500057c02 */ /* 0x000fe20008000f00 */
[----:B------:R-:W-:Y:S01]  /*db30*/  ULDC.64 UR4, c[0x4][0x78] ;  /* 0x01001e0000047ab9 */ /* 0x000fe20000000a00 */
[----:B------:R-:W-:Y:S01]  /*db40*/  MOV R10, UR6 ;  /* 0x00000006000a7c02 */ /* 0x000fe20008000f00 */
[----:B------:R-:W-:Y:S01]  /*db50*/  IMAD.U32 R7, RZ, RZ, UR5 ;  /* 0x00000005ff077e24 */ /* 0x000fe2000f8e00ff */
[----:B------:R-:W-:Y:S02]  /*db60*/  MOV R6, UR4 ;  /* 0x0000000400067c02 */ /* 0x000fe40008000f00 */
[----:B------:R-:W-:-:S02]  /*db70*/  MOV R11, UR7 ;  /* 0x00000007000b7c02 */ /* 0x000fc40008000f00 */
[----:B------:R-:W-:Y:S02]  /*db80*/  MOV R8, 0x70 ;  /* 0x0000007000087802 */ /* 0x000fe40000000f00 */
[----:B------:R-:W-:Y:S02]  /*db90*/  MOV R12, 0x1 ;  /* 0x00000001000c7802 */ /* 0x000fe40000000f00 */
[----:B-1----:R-:W-:-:S07]  /*dba0*/  MOV R13, RZ ;  /* 0x000000ff000d7202 */ /* 0x002fce0000000f00 */
[----:B------:R-:W-:-:S07]  /*dbb0*/  LEPC R20, `(.L_x_68) ;  /* 0x000000001014794e */ /* 0x000fce0000000000 */
[----:B--2--5:R-:W-:Y:S05]  /*dbc0*/  CALL.ABS.NOINC R14 ;  /* 0x000000000e007343 */ /* 0x024fea0003c00000 */
.L_x_68:
[----:B------:R-:W-:Y:S01]  /*dbd0*/  MOV R0, UR57 ;  /* 0x0000003900007c02 */ /* 0x000fe20008000f00 */
[----:B------:R-:W-:-:S04]  /*dbe0*/  IMAD.U32 R23, RZ, RZ, UR37 ;  /* 0x00000025ff177e24 */ /* 0x000fc8000f8e00ff */
[----:B------:R-:W-:-:S05]  /*dbf0*/  IMAD R23, R0, 0x2200, R23 ;  /* 0x0000220000177824 */ /* 0x000fca00078e0217 */
[----:B------:R-:W-:-:S04]  /*dc00*/  IADD3 R24, R23, 0x39e00, RZ ;  /* 0x00039e0017187810 */ /* 0x000fc80007ffe0ff */
        /* <DEDUP_REMOVED lines=18> */
.L_x_69:
[C---:B------:R-:W-:Y:S01]  /*dd30*/  IMAD.SHL.U32 R0, R2.reuse, 0x10, RZ ;  /* 0x0000001002007824 */ /* 0x040fe200078e00ff */
[----:B------:R-:W-:Y:S01]  /*dd40*/  SHF.L.U32 R3, R2, 0x5, RZ ;  /* 0x0000000502037819 */ /* 0x000fe200000006ff */
[----:B------:R-:W-:Y:S01]  /*dd50*/  ULDC.64 UR4, c[0x0][0x730] ;  /* 0x0001cc0000047ab9 */ /* 0x000fe20000000a00 */
[----:B--23--:R-:W-:Y:S02]  /*dd60*/  SHF.R.U32.HI R5, RZ, 0x1, R2 ;  /* 0x00000001ff057819 */ /* 0x00cfe40000011602 */
[----:B------:R-:W-:Y:S02]  /*dd70*/  LOP3.LUT R0, R0, 0x600, RZ, 0xc0, !PT ;  /* 0x0000060000007812 */ /* 0x000fe400078ec0ff */
[----:B------:R-:W-:Y:S02]  /*dd80*/  LOP3.LUT R4, R3, 0xc0, RZ, 0xc0, !PT ;  /* 0x000000c003047812 */ /* 0x000fe400078ec0ff */
[--C-:B------:R-:W-:Y:S02]  /*dd90*/  LOP3.LUT R0, R0, 0x20, R3.reuse, 0xf8, !PT ;  /* 0x0000002000007812 */ /* 0x100fe400078ef803 */
[----:B------:R-:W-:Y:S01]  /*dda0*/  ISETP.NE.U32.AND P0, PT, RZ, UR4, PT ;  /* 0x00000004ff007c0c */ /* 0x000fe2000bf05070 */
[----:B------:R-:W-:Y:S01]  /*ddb0*/  ULDC UR4, c[0x0][0x720] ;  /* 0x0001c80000047ab9 */ /* 0x000fe20000000800 */
[----:B------:R-:W-:-:S02]  /*ddc0*/  LOP3.LUT R3, R0, 0x100, R3, 0xf8, !PT ;  /* 0x0000010000037812 */ /* 0x000fc400078ef803 */
[----:B------:R-:W-:Y:S02]  /*ddd0*/  LOP3.LUT R0, R2, 0x7f, RZ, 0xc0, !PT ;  /* 0x0000007f02007812 */ /* 0x000fe400078ec0ff */
[----:B------:R-:W-:Y:S02]  /*dde0*/  LOP3.LUT R4, R4, 0x8, R5, 0xf8, !PT ;  /* 0x0000000804047812 */ /* 0x000fe400078ef805 */
[----:B------:R-:W-:Y:S02]  /*ddf0*/  IADD3 R0, R0, 0x1f, RZ ;  /* 0x0000001f00007810 */ /* 0x000fe40007ffe0ff */
[----:B------:R-:W-:Y:S02]  /*de00*/  ISETP.NE.AND.EX P0, PT, RZ, UR5, PT, P0 ;  /* 0x00000005ff007c0c */ /* 0x000fe4000bf05300 */
[----:B------:R-:W-:Y:S02]  /*de10*/  ISETP.GT.U32.AND P1, PT, R0, 0x3e, PT ;  /* 0x0000003e0000780c */ /* 0x000fe40003f24070 */
[----:B------:R-:W-:-:S02]  /*de20*/  SHF.L.U32 R5, R2, 0x2, RZ ;  /* 0x0000000202057819 */ /* 0x000fc400000006ff */
[----:B-----5:R-:W-:Y:S02]  /*de30*/  FSEL R21, R16, UR4, !P0 ;  /* 0x0000000410157c08 */ /* 0x020fe4000c000000 */
[----:B------:R-:W-:Y:S02]  /*de40*/  LOP3.LUT R4, R4, 0x18, R5, 0x78, !PT ;  /* 0x0000001804047812 */ /* 0x000fe400078e7805 */
[----:B------:R-:W-:Y:S01]  /*de50*/  LOP3.LUT P0, RZ, R2, 0x4, RZ, 0xc0, !PT ;  /* 0x0000000402ff7812 */ /* 0x000fe2000780c0ff */
[-C--:B------:R-:W-:Y:S01]  /*de60*/  FMUL R5, R154, R21.reuse ;  /* 0x000000159a057220 */ /* 0x080fe20000400000 */
[----:B------:R-:W-:Y:S01]  /*de70*/  LOP3.LUT R3, R3, R4, RZ, 0xfc, !PT ;  /* 0x0000000403037212 */ /* 0x000fe200078efcff */
        /* <DEDUP_REMOVED lines=79> */
[----:B------:R-:W-:Y:S01]  /*e370*/  MOV R21, 0x20 ;  /* 0x0000002000157802 */ /* 0x000fe20000000f00 */
[----:B------:R-:W-:Y:S01]  /*e380*/  IMAD R53, R3, 0x2, R23 ;  /* 0x0000000203357824 */ /* 0x000fe200078e0217 */
        /* <DEDUP_REMOVED lines=8> */
[----:B------:R-:W-:Y:S02]  /*e410*/  SEL R21, R21, 0xffffffe0, !P0 ;  /* 0xffffffe015157807 */ /* 0x000fe40004000000 */
[----:B------:R-:W-:Y:S01]  /*e420*/  LEA R0, R3, R24, 0x1 ;  /* 0x0000001803007211 */ /* 0x000fe200078e08ff */
[----:B------:R-:W-:Y:S06]  /*e430*/  @P1 BRA `(.L_x_70) ;  /* 0x0000000000041947 */ /* 0x000fec0003800000 */
[----:B------:R-:W-:-:S04]  /*e440*/  DEPBAR.LE SB0, 0x1 ;  /* 0x000080400000791a */ /* 0x000fc80000000000 */
.L_x_70:
[----:B------:R-:W-:Y:S05]  /*e450*/  WARPSYNC.ALL ;  /* 0x0000000000007948 */ /* 0x000fea0003800000 */
[----:B------:R-:W-:Y:S01]  /*e460*/  BAR.SYNC.DEFER_BLOCKING 0x1, 0x80 ;  /* 0x0042000000007b1d */ /* 0x000fe20000010000 */
[----:B------:R-:W-:Y:S02]  /*e470*/  IADD3 R3, R0, R21, RZ ;  /* 0x0000001500037210 */ /* 0x000fe40007ffe0ff */
[----:B------:R-:W-:Y:S02]  /*e480*/  F2FP.F16.F32.PACK_AB R13, R13, R14 ;  /* 0x0000000e0d0d723e */ /* 0x000fe400000000ff */
[----:B------:R-:W-:Y:S01]  /*e490*/  F2FP.F16.F32.PACK_AB R25, R25, R26 ;  /* 0x0000001a1919723e */ /* 0x000fe200000000ff */
[----:B------:R-:W-:Y:S01]  /*e4a0*/  BSSY B0, `(.L_x_71) ;  /* 0x000001e000007945 */ /* 0x000fe20003800000 */
[----:B------:R-:W-:-:S02]  /*e4b0*/  F2FP.F16.F32.PACK_AB R12, R137, R136 ;  /* 0x00000088890c723e */ /* 0x000fc400000000ff */
[----:B------:R-:W-:Y:S02]  /*e4c0*/  F2FP.F16.F32.PACK_AB R14, R141, R140 ;  /* 0x0000008c8d0e723e */ /* 0x000fe400000000ff */
[----:B------:R-:W-:Y:S02]  /*e4d0*/  F2FP.F16.F32.PACK_AB R15, R15, R20 ;  /* 0x000000140f0f723e */ /* 0x000fe400000000ff */
[----:B------:R-:W-:Y:S02]  /*e4e0*/  F2FP.F16.F32.PACK_AB R24, R145, R144 ;  /* 0x000000909118723e */ /* 0x000fe400000000ff */
[----:B------:R-:W-:Y:S02]  /*e4f0*/  F2FP.F16.F32.PACK_AB R26, R149, R148 ;  /* 0x00000094951a723e */ /* 0x000fe400000000ff */
[----:B------:R-:W-:Y:S02]  /*e500*/  F2FP.F16.F32.PACK_AB R27, R27, R28 ;  /* 0x0000001c1b1b723e */ /* 0x000fe400000000ff */
[----:B------:R-:W-:Y:S01]  /*e510*/  IADD3 R21, R21, 0x1000, R0 ;  /* 0x0000100015157810 */ /* 0x000fe20007ffe000 */
[----:B------:R1:W-:Y:S04]  /*e520*/  STSM.16.M88.4 [R53+0x39e00], R4 ;  /* 0x039e000435007844 */ /* 0x0003e80000000200 */
[----:B------:R1:W-:Y:S01]  /*e530*/  STSM.16.M88.4 [R3], R8 ;  /* 0x0000000803007844 */ /* 0x0003e20000000200 */
[----:B------:R-:W-:Y:S01]  /*e540*/  @!PT LDS RZ, [RZ] ;  /* 0x00000000fffff984 */ /* 0x000fe20000000800 */
[----:B------:R-:W-:Y:S01]  /*e550*/  @!PT LDS RZ, [RZ] ;  /* 0x00000000fffff984 */ /* 0x000fe20000000800 */
[----:B------:R-:W-:Y:S01]  /*e560*/  @!PT LDS RZ, [RZ] ;  /* 0x00000000fffff984 */ /* 0x000fe20000000800 */
[----:B------:R-:W-:Y:S01]  /*e570*/  @!PT LDS RZ, [RZ] ;  /* 0x00000000fffff984 */ /* 0x000fe20000000800 */
[----:B------:R2:W-:Y:S06]  /*e580*/  MEMBAR.ALL.CTA ;  /* 0x0000000000007992 */ /* 0x0005ec0000008000 */
[----:B--2---:R-:W2:Y:S02]  /*e590*/  FENCE.VIEW.ASYNC.S ;  /* 0x00000000000073c6 */ /* 0x004ea40000000000 */
[----:B--2---:R-:W-:Y:S06]  /*e5a0*/  BAR.SYNC.DEFER_BLOCKING 0x1, 0x80 ;  /* 0x0042000000007b1d */ /* 0x004fec0000010000 */
[----:B------:R-:W-:Y:S05]  /*e5b0*/  @P1 BRA `(.L_x_72) ;  /* 0x0000000000301947 */ /* 0x000fea0003800000 */
[----:B------:R-:W-:Y:S01]  /*e5c0*/  R2UR UR40, R23 ;  /* 0x00000000172872ca */ /* 0x000fe200000e0000 */
[----:B------:R-:W-:Y:S01]  /*e5d0*/  ULDC.64 UR8, c[0x0][0x198] ;  /* 0x0000660000087ab9 */ /* 0x000fe20000000a00 */
[----:B------:R-:W-:Y:S02]  /*e5e0*/  UIADD3 UR43, -UR47, URZ, URZ ;  /* 0x0000003f2f2b7290 */ /* 0x000fe4000fffe13f */
[----:B------:R-:W-:Y:S01]  /*e5f0*/  UIADD3 UR6, UP0, UR8, 0x670, URZ ;  /* 0x0000067008067890 */ /* 0x000fe2000ff1e03f */
[----:B------:R-:W-:Y:S01]  /*e600*/  ULDC UR4, c[0x0][0xa10] ;  /* 0x0002840000047ab9 */ /* 0x000fe20000000800 */
[----:B------:R-:W-:Y:S01]  /*e610*/  UMOV UR41, URZ ;  /* 0x0000003f00297c82 */ /* 0x000fe20008000000 */
[----:B------:R-:W-:Y:S02]  /*e620*/  UIMAD UR43, UR4, UR43, UR58 ;  /* 0x0000002b042b72a4 */ /* 0x000fe4000f8e023a */
[----:B------:R-:W-:-:S04]  /*e630*/  UIADD3.X UR7, URZ, UR9, URZ, UP0, !UPT ;  /* 0x000000093f077290 */ /* 0x000fc800087fe43f */
[----:B------:R-:W-:-:S09]  /*e640*/  UIADD3 UR40, UR40, 0x39e00, URZ ;  /* 0x00039e0028287890 */ /* 0x000fd2000fffe03f */
[----:B------:R2:W-:Y:S01]  /*e650*/  UTMASTG.4D [UR40], [UR6] ;  /* 0x00000028060073b5 */ /* 0x0005e20008018000 */
[----:B------:R0:W-:Y:S01]  /*e660*/  UTMACMDFLUSH ;  /* 0x00000000000079b7 */ /* 0x0001e20000000000 */
[----:B--2---:R-:W-:-:S04]  /*e670*/  DEPBAR.LE SB0, 0x1 ;  /* 0x000080400000791a */ /* 0x004fc80000000000 */
.L_x_72:
[----:B------:R-:W-:Y:S05]  /*e680*/  BSYNC B0 ;  /* 0x0000000000007941 */ /* 0x000fea0003800000 */
.L_x_71:
[----:B------:R-:W-:Y:S01]  /*e690*/  BAR.SYNC.DEFER_BLOCKING 0x1, 0x80 ;  /* 0x0042000000007b1d */ /* 0x000fe20000010000 */
[----:B------:R-:W-:Y:S02]  /*e6a0*/  F2FP.F16.F32.PACK_AB R29, R29, R30 ;  /* 0x0000001e1d1d723e */ /* 0x000fe400000000ff */
[----:B------:R-:W-:Y:S02]  /*e6b0*/  F2FP.F16.F32.PACK_AB R31, R31, R32 ;  /* 0x000000201f1f723e */ /* 0x000fe400000000ff */
[----:B------:R-:W-:Y:S01]  /*e6c0*/  F2FP.F16.F32.PACK_AB R33, R33, R34 ;  /* 0x000000222121723e */ /* 0x000fe200000000ff */
[----:B------:R-:W-:Y:S01]  /*e6d0*/  BSSY B0, `(.L_x_73) ;  /* 0x000001e000007945 */ /* 0x000fe20003800000 */
[----:B------:R-:W-:Y:S02]  /*e6e0*/  F2FP.F16.F32.PACK_AB R28, R121, R120 ;  /* 0x00000078791c723e */ /* 0x000fe400000000ff */
[----:B------:R-:W-:Y:S02]  /*e6f0*/  F2FP.F16.F32.PACK_AB R30, R125, R124 ;  /* 0x0000007c7d1e723e */ /* 0x000fe400000000ff */
[----:B------:R-:W-:-:S02]  /*e700*/  F2FP.F16.F32.PACK_AB R32, R129, R128 ;  /* 0x000000808120723e */ /* 0x000fc400000000ff */
[----:B------:R-:W-:Y:S02]  /*e710*/  F2FP.F16.F32.PACK_AB R34, R133, R132 ;  /* 0x000000848522723e */ /* 0x000fe400000000ff */
[----:B------:R-:W-:Y:S01]  /*e720*/  F2FP.F16.F32.PACK_AB R35, R35, R36 ;  /* 0x000000242323723e */ /* 0x000fe200000000ff */
[----:B------:R2:W-:Y:S04]  /*e730*/  STSM.16.M88.4 [R0+0x1000], R12 ;  /* 0x0010000c00007844 */ /* 0x0005e80000000200 */
[----:B------:R2:W-:Y:S01]  /*e740*/  STSM.16.M88.4 [R21], R24 ;  /* 0x0000001815007844 */ /* 0x0005e20000000200 */
[----:B------:R-:W-:Y:S01]  /*e750*/  @!PT LDS RZ, [RZ] ;  /* 0x00000000fffff984 */ /* 0x000fe20000000800 */
[----:B------:R-:W-:Y:S01]  /*e760*/  @!PT LDS RZ, [RZ] ;  /* 0x00000000fffff984 */ /* 0x000fe20000000800 */
[----:B------:R-:W-:Y:S01]  /*e770*/  @!PT LDS RZ, [RZ] ;  /* 0x00000000fffff984 */ /* 0x000fe20000000800 */
[----:B------:R-:W-:Y:S01]  /*e780*/  @!PT LDS RZ, [RZ] ;  /* 0x00000000fffff984 */ /* 0x000fe20000000800 */
[----:B------:R3:W-:Y:S06]  /*e790*/  MEMBAR.ALL.CTA ;  /* 0x0000000000007992 */ /* 0x0007ec0000008000 */
[----:B---3--:R-:W3:Y:S02]  /*e7a0*/  FENCE.VIEW.ASYNC.S ;  /* 0x00000000000073c6 */ /* 0x008ee40000000000 */
[----:B---3--:R-:W-:Y:S06]  /*e7b0*/  BAR.SYNC.DEFER_BLOCKING 0x1, 0x80 ;  /* 0x0042000000007b1d */ /* 0x008fec0000010000 */
[----:B------:R-:W-:Y:S05]  /*e7c0*/  @P1 BRA `(.L_x_74) ;  /* 0x0000000000381947 */ /* 0x000fea0003800000 */
[----:B------:R-:W-:Y:S01]  /*e7d0*/  R2UR UR8, R23 ;  /* 0x00000000170872ca */ /* 0x000fe200000e0000 */
[----:B------:R-:W-:Y:S01]  /*e7e0*/  ULDC.64 UR12, c[0x0][0x198] ;  /* 0x00006600000c7ab9 */ /* 0x000fe20000000a00 */
[----:B------:R-:W-:Y:S02]  /*e7f0*/  UIADD3 UR11, -UR47, URZ, URZ ;  /* 0x0000003f2f0b7290 */ /* 0x000fe4000fffe13f */
[----:B------:R-:W-:Y:S01]  /*e800*/  UIADD3 UR6, UP0, UR12, 0x670, URZ ;  /* 0x000006700c067890 */ /* 0x000fe2000ff1e03f */
[----:B------:R-:W-:Y:S01]  /*e810*/  ULDC UR4, c[0x0][0xa10] ;  /* 0x0002840000047ab9 */ /* 0x000fe20000000800 */
[----:B------:R-:W-:Y:S01]  /*e820*/  UMOV UR9, 0x20 ;  /* 0x0000002000097882 */ /* 0x000fe20000000000 */
[----:B------:R-:W-:Y:S02]  /*e830*/  UIMAD UR11, UR4, UR11, UR58 ;  /* 0x0000000b040b72a4 */ /* 0x000fe4000f8e023a */
[----:B------:R-:W-:Y:S01]  /*e840*/  UIADD3.X UR7, URZ, UR13, URZ, UP0, !UPT ;  /* 0x0000000d3f077290 */ /* 0x000fe200087fe43f */
[----:B------:R-:W-:-:S03]  /*e850*/  UMOV UR10, UR42 ;  /* 0x0000002a000a7c82 */ /* 0x000fc60008000000 */
[----:B------:R-:W-:Y:S01]  /*e860*/  UIADD3 UR8, UR8, 0x3ae00, URZ ;  /* 0x0003ae0008087890 */ /* 0x000fe2000fffe03f */
[----:B------:R-:W-:-:S08]  /*e870*/  UMOV UR12, UR44 ;  /* 0x0000002c000c7c82 */ /* 0x000fd00008000000 */
[----:B------:R3:W-:Y:S01]  /*e880*/  UTMASTG.4D [UR8], [UR6] ;  /* 0x00000008060073b5 */ /* 0x0007e20008018000 */
[----:B------:R0:W-:Y:S01]  /*e890*/  UTMACMDFLUSH ;  /* 0x00000000000079b7 */ /* 0x0001e20000000000 */
[----:B---3--:R-:W-:-:S04]  /*e8a0*/  DEPBAR.LE SB0, 0x1 ;  /* 0x000080400000791a */ /* 0x008fc80000000000 */
.L_x_74:
[----:B------:R-:W-:Y:S05]  /*e8b0*/  BSYNC B0 ;  /* 0x0000000000007941 */ /* 0x000fea0003800000 */
.L_x_73:
        /* <DEDUP_REMOVED lines=10> */
[----:B------:R3:W-:Y:S04]  /*e960*/  STSM.16.M88.4 [R0], R28 ;  /* 0x0000001c00007844 */ /* 0x0007e80000000200 */
[----:B------:R3:W-:Y:S01]  /*e970*/  STSM.16.M88.4 [R3], R32 ;  /* 0x0000002003007844 */ /* 0x0007e20000000200 */
[----:B------:R-:W-:Y:S01]  /*e980*/  @!PT LDS RZ, [RZ] ;  /* 0x00000000fffff984 */ /* 0x000fe20000000800 */
[----:B------:R-:W-:Y:S01]  /*e990*/  @!PT LDS RZ, [RZ] ;  /* 0x00000000fffff984 */ /* 0x000fe20000000800 */
[----:B------:R-:W-:Y:S01]  /*e9a0*/  @!PT LDS RZ, [RZ] ;  /* 0x00000000fffff984 */ /* 0x000fe20000000800 */
[----:B------:R-:W-:Y:S01]  /*e9b0*/  @!PT LDS RZ, [RZ] ;  /* 0x00000000fffff984 */ /* 0x000fe20000000800 */
[----:B------:R4:W-:Y:S06]  /*e9c0*/  MEMBAR.ALL.CTA ;  /* 0x0000000000007992 */ /* 0x0009ec0000008000 */
[----:B----4-:R-:W4:Y:S02]  /*e9d0*/  FENCE.VIEW.ASYNC.S ;  /* 0x00000000000073c6 */ /* 0x010f240000000000 */
[----:B----4-:R-:W-:Y:S06]  /*e9e0*/  BAR.SYNC.DEFER_BLOCKING 0x1, 0x80 ;  /* 0x0042000000007b1d */ /* 0x010fec0000010000 */
        /* <DEDUP_REMOVED lines=14> */
[----:B----4-:R-:W-:-:S04]  /*ead0*/  DEPBAR.LE SB0, 0x1 ;  /* 0x000080400000791a */ /* 0x010fc80000000000 */
.L_x_76:
[----:B------:R-:W-:Y:S05]  /*eae0*/  BSYNC B0 ;  /* 0x0000000000007941 */ /* 0x000fea0003800000 */
.L_x_75:
        /* <DEDUP_REMOVED lines=17> */
[----:B-----5:R-:W5:Y:S02]  /*ec00*/  FENCE.VIEW.ASYNC.S ;  /* 0x00000000000073c6 */ /* 0x020f640000000000 */
[----:B-----5:R-:W-:Y:S06]  /*ec10*/  BAR.SYNC.DEFER_BLOCKING 0x1, 0x80 ;  /* 0x0042000000007b1d */ /* 0x020fec0000010000 */
        /* <DEDUP_REMOVED lines=14> */
[----:B-1----:R-:W-:-:S04]  /*ed00*/  DEPBAR.LE SB0, 0x1 ;  /* 0x000080400000791a */ /* 0x002fc80000000000 */
.L_x_78:
[----:B------:R-:W-:Y:S05]  /*ed10*/  BSYNC B0 ;  /* 0x0000000000007941 */ /* 0x000fea0003800000 */
.L_x_77:
[----:B------:R-:W-:Y:S06]  /*ed20*/  BAR.SYNC.DEFER_BLOCKING 0x1, 0x80 ;  /* 0x0042000000007b1d */ /* 0x000fec0000010000 */
[----:B------:R-:W-:Y:S01]  /*ed30*/  BSSY B0, `(.L_x_79) ;  /* 0x0000018000007945 */ /* 0x000fe20003800000 */
[----:B------:R1:W-:Y:S04]  /*ed40*/  STSM.16.M88.4 [R0], R44 ;  /* 0x0000002c00007844 */ /* 0x0003e80000000200 */
        /* <DEDUP_REMOVED lines=20> */
[----:B------:R1:W-:Y:S02]  /*ee90*/  UTMASTG.4D [UR8], [UR6] ;  /* 0x00000008060073b5 */ /* 0x0003e40008018000 */
[----:B-1----:R0:W-:Y:S02]  /*eea0*/  UTMACMDFLUSH ;  /* 0x00000000000079b7 */ /* 0x0021e40000000000 */
.L_x_80:
[----:B------:R-:W-:Y:S05]  /*eeb0*/  BSYNC B0 ;  /* 0x0000000000007941 */ /* 0x000fea0003800000 */
.L_x_79:
[----:B------:R-:W-:Y:S01]  /*eec0*/  ULEA UR4, UR57, 0xfffffff8, 0x3 ;  /* 0xfffffff839047891 */ /* 0x000fe2000f8e183f */
[----:B------:R-:W-:-:S04]  /*eed0*/  DEPBAR.LE SB0, 0x0 ;  /* 0x000080000000791a */ /* 0x000fc80000000000 */
[----:B------:R-:W-:Y:S01]  /*eee0*/  ULOP3.LUT UR4, UR4, 0x8, URZ, 0xc0, !UPT ;  /* 0x0000000804047892 */ /* 0x000fe2000f8ec03f */
[----:B------:R-:W-:-:S03]  /*eef0*/  LOP3.LUT R19, R19, 0x1, RZ, 0x3c, !PT ;  /* 0x0000000113137812 */ /* 0x000fc600078e3cff */
[----:B------:R-:W-:-:S06]  /*ef00*/  ULOP3.LUT UR4, UR4, 0x18, URZ, 0x3c, !UPT ;  /* 0x0000001804047892 */ /* 0x000fcc000f8e3c3f */
[----:B-1234-:R-:W-:Y:S01]  /*ef10*/  MOV R0, UR4 ;  /* 0x0000000400007c02 */ /* 0x01efe20008000f00 */
[----:B------:R-:W-:Y:S02]  /*ef20*/  ULDC UR4, c[0x0][0xc] ;  /* 0x0000030000047ab9 */ /* 0x000fe40000000800 */
[----:B------:R-:W-:Y:S01]  /*ef30*/  IADD3 R17, R17, UR4, RZ ;  /* 0x0000000411117c10 */ /* 0x000fe2000fffe0ff */
[----:B------:R-:W-:Y:S01]  /*ef40*/  ULDC UR4, c[0x0][0xa00] ;  /* 0x0002800000047ab9 */ /* 0x000fe20000000800 */
[----:B------:R1:W-:Y:S02]  /*ef50*/  SYNCS.ARRIVE.TRANS64.A1T0 RZ, [R0+UR37+0x40490], RZ ;  /* 0x040490ff00ff79a7 */ /* 0x0003e40008100025 */
[----:B------:R-:W-:-:S13]  /*ef60*/  ISETP.GE.AND P0, PT, R17, UR4, PT ;  /* 0x0000000411007c0c */ /* 0x000fda000bf06270 */
[----:B-1----:R-:W-:Y:S05]  /*ef70*/  @!P0 BRA `(.L_x_81) ;  /* 0xffffff1c00508947 */ /* 0x002fea000383ffff */
[----:B------:R-:W-:Y:S05]  /*ef80*/  EXIT ;  /* 0x000000000000794d */ /* 0x000fea0003800000 */
.L_x_6:
[----:B------:R-:W-:-:S08]  /*ef90*/  NOP ;  /* 0x0000000000007918 */ /* 0x000fd00000000000 */
[----:B------:R-:W2:-:S00]  /*efa0*/  USETMAXREG.DEALLOC.CTAPOOL 0x18 ;  /* 0x00000018000079c8 */ /* 0x000e8000080e0500 */
[----:B------:R-:W-:-:S13]  /*efb0*/  PLOP3.LUT P3, PT, PT, PT, UP0, 0x80, 0x0 ;  /* 0x000000000000781c */ /* 0x000fda0003f6f008 */
[----:B--2---:R-:W-:Y:S05]  /*efc0*/  @!P3 BRA `(.L_x_82) ;  /* 0x0000000800e4b947 */ /* 0x004fea0003800000 */
[----:B------:R-:W-:-:S13]  /*efd0*/  PLOP3.LUT P2, PT, PT, PT, UP1, 0x80, 0x0 ;  /* 0x000000000000781c */ /* 0x000fda0003f4f018 */
[----:B-1----:R-:W-:Y:S05]  /*efe0*/  @P2 EXIT ;  /* 0x000000000000294d */ /* 0x002fea0003800000 */
[----:B------:R-:W-:Y:S02]  /*eff0*/  ULDC UR4, c[0x0][0xa00] ;  /* 0x0002800000047ab9 */ /* 0x000fe40000000800 */
[----:B------:R-:W-:-:S13]  /*f000*/  ISETP.GE.AND P2, PT, R17, UR4, PT ;  /* 0x0000000411007c0c */ /* 0x000fda000bf46270 */
[----:B------:R-:W-:Y:S05]  /*f010*/  @P2 EXIT ;  /* 0x000000000000294d */ /* 0x000fea0003800000 */
[----:B------:R-:W-:Y:S01]  /*f020*/  LOP3.LUT P2, RZ, R2, 0x1f, RZ, 0xc0, !PT ;  /* 0x0000001f02ff7812 */ /* 0x000fe2000784c0ff */
[----:B------:R-:W-:Y:S01]  /*f030*/  BSSY B0, `(.L_x_83) ;  /* 0x00000b1000007945 */ /* 0x000fe20003800000 */
[----:B------:R-:W-:Y:S01]  /*f040*/  MOV R4, 0x1 ;  /* 0x0000000100047802 */ /* 0x000fe20000000f00 */
[----:B------:R-:W-:Y:S01]  /*f050*/  IMAD.MOV.U32 R5, RZ, RZ, 0x1 ;  /* 0x00000001ff057424 */ /* 0x000fe200078e00ff */
[----:B------:R-:W-:Y:S01]  /*f060*/  PLOP3.LUT P0, PT, P2, P0, PT, 0x2a, 0x0 ;  /* 0x000000000000781c */ /* 0x000fe20001700572 */
[----:B------:R-:W-:Y:S01]  /*f070*/  ULOP3.LUT UR22, UR60, 0x2, URZ, 0xfc, !UPT ;  /* 0x000000023c167892 */ /* 0x000fe2000f8efc3f */
[----:B------:R-:W-:Y:S01]  /*f080*/  MOV R0, RZ ;  /* 0x000000ff00007202 */ /* 0x000fe20000000f00 */
[----:B------:R-:W-:Y:S01]  /*f090*/  ULDC UR23, c[0x0][0xc] ;  /* 0x0000030000177ab9 */ /* 0x000fe20000000800 */
[----:B------:R-:W-:Y:S01]  /*f0a0*/  ULDC.64 UR20, c[0x0][0x198] ;  /* 0x0000660000147ab9 */ /* 0x000fe20000000a00 */
[----:B------:R-:W-:-:S08]  /*f0b0*/  ULDC UR24, c[0x0][0xa00] ;  /* 0x0002800000187ab9 */ /* 0x000fd00000000800 */
.L_x_98:
[----:B------:R-:W1:Y:S01]  /*f0c0*/  LDC R6, c[0x0][0xa04] ;  /* 0x00028100ff067b82 */ /* 0x000e620000000800 */
[----:B------:R-:W-:Y:S01]  /*f0d0*/  MOV R7, R17 ;  /* 0x0000001100077202 */ /* 0x000fe20000000f00 */
[----:B------:R-:W-:-:S06]  /*f0e0*/  UMOV UR4, 0xffffffff ;  /* 0xffffffff00047882 */ /* 0x000fcc0000000000 */
[----:B------:R-:W2:Y:S08]  /*f0f0*/  LDC R10, c[0x0][0xa10] ;  /* 0x00028400ff0a7b82 */ /* 0x000eb00000000800 */
[----:B------:R-:W3:Y:S01]  /*f100*/  LDC R13, c[0x0][0xa1c] ;  /* 0x00028700ff0d7b82 */ /* 0x000ee20000000800 */
[----:B-1----:R-:W-:Y:S02]  /*f110*/  ISETP.NE.AND P2, PT, R6, 0x1, PT ;  /* 0x000000010600780c */ /* 0x002fe40003f45270 */
[----:B--2---:R-:W-:-:S11]  /*f120*/  ISETP.NE.AND P3, PT, R10, 0x1, PT ;  /* 0x000000010a00780c */ /* 0x004fd60003f65270 */
[----:B------:R-:W1:Y:S01]  /*f130*/  @P2 LDC.64 R8, c[0x0][0xa08] ;  /* 0x00028200ff082b82 */ /* 0x000e620000000a00 */
[----:B---3--:R-:W-:-:S07]  /*f140*/  ISETP.NE.AND P4, PT, R13, 0x1, PT ;  /* 0x000000010d00780c */ /* 0x008fce0003f85270 */
[----:B------:R-:W2:Y:S08]  /*f150*/  @P3 LDC R12, c[0x0][0xa14] ;  /* 0x00028500ff0c3b82 */ /* 0x000eb00000000800 */
[----:B------:R-:W3:Y:S08]  /*f160*/  @P3 LDC R11, c[0x0][0xa18] ;  /* 0x00028600ff0b3b82 */ /* 0x000ef00000000800 */
[----:B------:R-:W4:Y:S01]  /*f170*/  @P4 LDC.64 R2, c[0x0][0xa20] ;  /* 0x00028800ff024b82 */ /* 0x000f220000000a00 */
[----:B-1----:R-:W-:-:S05]  /*f180*/  @P2 IMAD.HI.U32 R8, R17, R8, RZ ;  /* 0x0000000811082227 */ /* 0x002fca00078e00ff */
[----:B------:R-:W-:-:S04]  /*f190*/  @P2 SHF.R.U32.HI R7, RZ, R9, R8 ;  /* 0x00000009ff072219 */ /* 0x000fc80000011608 */
[----:B------:R-:W-:Y:S01]  /*f1a0*/  MOV R9, R7 ;  /* 0x0000000700097202 */ /* 0x000fe20000000f00 */
[----:B--2---:R-:W-:-:S05]  /*f1b0*/  @P3 IMAD.HI.U32 R8, R7, R12, RZ ;  /* 0x0000000c07083227 */ /* 0x004fca00078e00ff */
[----:B---3--:R-:W-:-:S05]  /*f1c0*/  @P3 SHF.R.U32.HI R9, RZ, R11, R8 ;  /* 0x0000000bff093219 */ /* 0x008fca0000011608 */
[----:B----4-:R-:W-:Y:S01]  /*f1d0*/  @P4 IMAD.HI.U32 R8, R9, R2, RZ ;  /* 0x0000000209084227 */ /* 0x010fe200078e00ff */
[----:B------:R-:W-:-:S04]  /*f1e0*/  MOV R2, R9 ;  /* 0x0000000900027202 */ /* 0x000fc80000000f00 */
[----:B------:R-:W-:Y:S02]  /*f1f0*/  @P4 SHF.R.U32.HI R2, RZ, R3, R8 ;  /* 0x00000003ff024219 */ /* 0x000fe40000011608 */
[----:B------:R-:W-:Y:S02]  /*f200*/  IADD3 R3, -R9, RZ, RZ ;  /* 0x000000ff09037210 */ /* 0x000fe40007ffe1ff */
[----:B------:R-:W-:-:S03]  /*f210*/  IADD3 R2, -R2, RZ, RZ ;  /* 0x000000ff02027210 */ /* 0x000fc60007ffe1ff */
[----:B------:R-:W-:Y:S02]  /*f220*/  IMAD R10, R10, R3, R7 ;  /* 0x000000030a0a7224 */ /* 0x000fe400078e0207 */
[----:B------:R-:W-:Y:S01]  /*f230*/  IMAD R2, R13, R2, R9 ;  /* 0x000000020d027224 */ /* 0x000fe200078e0209 */
[----:B------:R-:W-:Y:S06]  /*f240*/  BRA.DIV UR4, `(.L_x_84) ;  /* 0x0000001e04fc7947 */ /* 0x000fec000b800000 */
[----:B------:R-:W-:-:S13]  /*f250*/  ELECT P6, URZ, PT ;  /* 0x00000000003f782f */ /* 0x000fda00038c0000 */
.L_x_136:
[----:B------:R-:W-:Y:S01]  /*f260*/  IMAD.MOV R3, RZ, RZ, -R7 ;  /* 0x000000ffff037224 */ /* 0x000fe200078e0a07 */
[----:B------:R-:W-:Y:S03]  /*f270*/  BSSY B1, `(.L_x_85) ;  /* 0x000003f000017945 */ /* 0x000fe60003800000 */
[----:B------:R-:W-:Y:S01]  /*f280*/  IMAD R3, R6, R3, R17 ;  /* 0x0000000306037224 */ /* 0x000fe200078e0211 */
[----:B------:R-:W-:-:S04]  /*f290*/  MOV R6, RZ ;  /* 0x000000ff00067202 */ /* 0x000fc80000000f00 */
[----:B------:R-:W-:Y:S01]  /*f2a0*/  SHF.L.U32 R3, R3, 0x7, RZ ;  /* 0x0000000703037819 */ /* 0x000fe200000006ff */
[----:B------:R-:W-:Y:S06]  /*f2b0*/  @!P6 BRA `(.L_x_86) ;  /* 0x0000000000e8e947 */ /* 0x000fec0003800000 */
[----:B------:R-:W1:Y:S01]  /*f2c0*/  S2R R7, SR_CgaCtaId ;  /* 0x0000000000077919 */ /* 0x000e620000008800 */
[----:B------:R-:W-:-:S04]  /*f2d0*/  MOV R6, 0x400 ;  /* 0x0000040000067802 */ /* 0x000fc80000000f00 */
[----:B-1----:R-:W-:Y:S02]  /*f2e0*/  LEA R9, R7, R6, 0x18 ;  /* 0x0000000607097211 */ /* 0x002fe400078ec0ff */
[----:B------:R-:W-:Y:S02]  /*f2f0*/  SHF.L.U32 R6, R5, 0x1f, RZ ;  /* 0x0000001f05067819 */ /* 0x000fe400000006ff */
[----:B------:R-:W-:-:S04]  /*f300*/  LEA R7, R0, R9, 0x3 ;  /* 0x0000000900077211 */ /* 0x000fc800078e18ff */
[----:B------:R-:W1:Y:S02]  /*f310*/  SYNCS.PHASECHK.TRANS64.TRYWAIT P2, [R7+URZ+0x40460], R6 ;  /* 0x04046006070075a7 */ /* 0x000e64000804017f */
[----:B-1----:R-:W-:Y:S05]  /*f320*/  @!P2 BRA `(.L_x_87) ;  /* 0x0000001c00e4a947 */ /* 0x002fea0003800000 */
.L_x_137:
[----:B------:R-:W-:Y:S01]  /*f330*/  UPRMT UR4, UR22, 0x9910, URZ ;  /* 0x0000991016047896 */ /* 0x000fe2000800003f */
[----:B-1----:R-:W-:-:S03]  /*f340*/  @P1 MOV R6, 0x5000 ;  /* 0x0000500000061802 */ /* 0x002fc60000000f00 */
[----:B------:R-:W-:Y:S01]  /*f350*/  UISETP.NE.AND UP0, UPT, UR4, 0x2, UPT ;  /* 0x000000020400788c */ /* 0x000fe2000bf05270 */
[----:B------:R1:W-:Y:S05]  /*f360*/  @P1 SYNCS.ARRIVE.TRANS64 RZ, [R7+URZ+0x40450], R6 ;  /* 0x0404500607ff19a7 */ /* 0x0003ea000800003f */
[----:B------:R-:W-:-:S13]  /*f370*/  PLOP3.LUT P2, PT, PT, PT, UP0, 0x80, 0x0 ;  /* 0x000000000000781c */ /* 0x000fda0003f4f008 */
[----:B-1----:R-:W-:Y:S05]  /*f380*/  @P2 BRA `(.L_x_88) ;  /* 0x0000000000042947 */ /* 0x002fea0003800000 */
[----:B------:R-:W-:Y:S01]  /*f390*/  BPT.TRAP 0x1 ;  /* 0x000000040000795c */ /* 0x000fe20000300000 */
.L_x_88:
[----:B------:R-:W-:Y:S05]  /*f3a0*/  @P0 BRA `(.L_x_89) ;  /* 0x0000000000040947 */ /* 0x000fea0003800000 */
[----:B------:R-:W-:Y:S01]  /*f3b0*/  BPT.TRAP 0x1 ;  /* 0x000000040000795c */ /* 0x000fe20000300000 */
.L_x_89:
[----:B------:R-:W-:Y:S01]  /*f3c0*/  R2UR UR5, R9 ;  /* 0x00000000090572ca */ /* 0x000fe200000e0000 */
[----:B------:R-:W-:Y:S01]  /*f3d0*/  UIADD3 UR4, UP0, UR20, 0xf0, URZ ;  /* 0x000000f014047890 */ /* 0x000fe2000ff1e03f */
[----:B------:R-:W-:Y:S01]  /*f3e0*/  R2UR UR14, R0 ;  /* 0x00000000000e72ca */ /* 0x000fe200000e0000 */
[----:B------:R-:W-:Y:S01]  /*f3f0*/  UMOV UR10, URZ ;  /* 0x0000003f000a7c82 */ /* 0x000fe20008000000 */
[----:B------:R-:W-:Y:S01]  /*f400*/  R2UR UR9, R7 ;  /* 0x00000000070972ca */ /* 0x000fe200000e0000 */
[----:B------:R-:W-:Y:S01]  /*f410*/  UMOV UR6, 0x0 ;  /* 0x0000000000067882 */ /* 0x000fe20000000000 */
[----:B------:R-:W-:Y:S01]  /*f420*/  R2UR UR11, R3 ;  /* 0x00000000030b72ca */ /* 0x000fe200000e0000 */
[----:B------:R-:W-:Y:S01]  /*f430*/  UMOV UR7, 0x10000000 ;  /* 0x1000000000077882 */ /* 0x000fe20000000000 */
[----:B------:R-:W-:Y:S01]  /*f440*/  R2UR UR12, R10 ;  /* 0x000000000a0c72ca */ /* 0x000fe200000e0000 */
[----:B------:R-:W-:Y:S01]  /*f450*/  UMOV UR16, 0x20 ;  /* 0x0000002000107882 */ /* 0x000fe20000000000 */
[----:B------:R-:W-:Y:S01]  /*f460*/  R2UR UR13, R2 ;  /* 0x00000000020d72ca */ /* 0x000fe200000e0000 */
[----:B------:R-:W-:Y:S01]  /*f470*/  UMOV UR18, 0x40 ;  /* 0x0000004000127882 */ /* 0x000fe20000000000 */
[----:B------:R-:W-:-:S03]  /*f480*/  IADD3 R0, R0, 0x1, RZ ;  /* 0x0000000100007810 */ /* 0x000fc60007ffe0ff */
[----:B------:R-:W-:Y:S01]  /*f490*/  UIMAD UR14, UR14, 0x5000, UR5 ;  /* 0x000050000e0e78a4 */ /* 0x000fe2000f8e0205 */
[C---:B------:R-:W-:Y:S01]  /*f4a0*/  ISETP.NE.AND P2, PT, R0.reuse, 0x2, PT ;  /* 0x000000020000780c */ /* 0x040fe20003f45270 */
[----:B------:R-:W-:Y:S02]  /*f4b0*/  UIADD3 UR9, UR9, 0x40450, URZ ;  /* 0x0004045009097890 */ /* 0x000fe4000fffe03f */
[----:B------:R-:W-:Y:S01]  /*f4c0*/  UIADD3.X UR5, URZ, UR21, URZ, UP0, !UPT ;  /* 0x000000153f057290 */ /* 0x000fe200087fe43f */
[----:B------:R-:W-:Y:S01]  /*f4d0*/  SEL R6, RZ, 0x1, P2 ;  /* 0x00000001ff067807 */ /* 0x000fe20001000000 */
[----:B------:R-:W-:Y:S01]  /*f4e0*/  UIADD3 UR15, UR14, 0x1000, URZ ;  /* 0x000010000e0f7890 */ /* 0x000fe2000fffe03f */
[----:B------:R-:W-:Y:S01]  /*f4f0*/  SEL R0, R0, RZ, P2 ;  /* 0x000000ff00007207 */ /* 0x000fe20001000000 */
[----:B------:R-:W-:Y:S01]  /*f500*/  UIADD3 UR17, UR14, 0x2000, URZ ;  /* 0x000020000e117890 */ /* 0x000fe2000fffe03f */
[----:B------:R-:W-:Y:S01]  /*f510*/  LOP3.LUT R5, R5, R6, RZ, 0x3c, !PT ;  /* 0x0000000605057212 */ /* 0x000fe200078e3cff */
[----:B------:R-:W-:Y:S01]  /*f520*/  UMOV UR8, UR14 ;  /* 0x0000000e00087c82 */ /* 0x000fe20008000000 */
[----:B------:R-:W-:Y:S01]  /*f530*/  UIADD3 UR19, UR14, 0x3000, URZ ;  /* 0x000030000e137890 */ /* 0x000fe2000fffe03f */
[----:B------:R-:W-:Y:S01]  /*f540*/  IMAD.MOV.U32 R6, RZ, RZ, 0x40 ;  /* 0x00000040ff067424 */ /* 0x000fe200078e00ff */
[----:B------:R1:W-:Y:S02]  /*f550*/  UTMALDG.4D [UR8], [UR4], desc[UR6] ;  /* 0x00000608040075b4 */ /* 0x0003e40008019000 */
[----:B-1----:R-:W-:Y:S01]  /*f560*/  UMOV UR8, UR15 ;  /* 0x0000000f00087c82 */ /* 0x002fe20008000000 */
[----:B------:R-:W-:Y:S01]  /*f570*/  UMOV UR10, UR16 ;  /* 0x00000010000a7c82 */ /* 0x000fe20008000000 */
[----:B------:R-:W-:Y:S01]  /*f580*/  UIADD3 UR15, UR14, 0x4000, URZ ;  /* 0x000040000e0f7890 */ /* 0x000fe2000fffe03f */
[----:B------:R1:W-:Y:S02]  /*f590*/  UTMALDG.4D [UR8], [UR4], desc[UR6] ;  /* 0x00000608040075b4 */ /* 0x0003e40008019000 */
[----:B------:R-:W-:Y:S01]  /*f5a0*/  UMOV UR14, 0x60 ;  /* 0x00000060000e7882 */ /* 0x000fe20000000000 */
[----:B-1----:R-:W-:Y:S01]  /*f5b0*/  UMOV UR8, UR17 ;  /* 0x0000001100087c82 */ /* 0x002fe20008000000 */
[----:B------:R-:W-:-:S02]  /*f5c0*/  UMOV UR10, UR18 ;  /* 0x00000012000a7c82 */ /* 0x000fc40008000000 */
[----:B------:R1:W-:Y:S02]  /*f5d0*/  UTMALDG.4D [UR8], [UR4], desc[UR6] ;  /* 0x00000608040075b4 */ /* 0x0003e40008019000 */
[----:B-1----:R-:W-:Y:S01]  /*f5e0*/  UMOV UR8, UR19 ;  /* 0x0000001300087c82 */ /* 0x002fe20008000000 */
[----:B------:R-:W-:Y:S01]  /*f5f0*/  UMOV UR10, UR14 ;  /* 0x0000000e000a7c82 */ /* 0x000fe20008000000 */
[----:B------:R-:W-:Y:S01]  /*f600*/  UMOV UR14, 0x80 ;  /* 0x00000080000e7882 */ /* 0x000fe20000000000 */
[----:B------:R1:W-:Y:S02]  /*f610*/  UTMALDG.4D [UR8], [UR4], desc[UR6] ;  /* 0x00000608040075b4 */ /* 0x0003e40008019000 */
[----:B-1----:R-:W-:Y:S01]  /*f620*/  UMOV UR8, UR15 ;  /* 0x0000000f00087c82 */ /* 0x002fe20008000000 */
[----:B------:R-:W-:Y:S02]  /*f630*/  UMOV UR10, UR14 ;  /* 0x0000000e000a7c82 */ /* 0x000fe40008000000 */
[----:B------:R1:W-:Y:S02]  /*f640*/  UTMALDG.4D [UR8], [UR4], desc[UR6] ;  /* 0x00000608040075b4 */ /* 0x0003e40008019000 */
[----:B-1----:R-:W-:Y:S01]  /*f650*/  NOP ;  /* 0x0000000000007918 */ /* 0x002fe20000000000 */
.L_x_86:
[----:B------:R-:W-:Y:S05]  /*f660*/  BSYNC B1 ;  /* 0x0000000000017941 */ /* 0x000fea0003800000 */
.L_x_85:
[----:B------:R-:W-:Y:S01]  /*f670*/  LOP3.LUT P2, RZ, R4, 0xff, RZ, 0xc0, !PT ;  /* 0x000000ff04ff7812 */ /* 0x000fe2000784c0ff */
[----:B------:R-:W-:-:S12]  /*f680*/  BSSY B1, `(.L_x_90) ;  /* 0x0000009000017945 */ /* 0x000fd80003800000 */
[----:B------:R-:W-:Y:S05]  /*f690*/  @!P2 BRA `(.L_x_91) ;  /* 0x00000000001ca947 */ /* 0x000fea0003800000 */
[----:B------:R-:W1:Y:S01]  /*f6a0*/  S2R R7, SR_CgaCtaId ;  /* 0x0000000000077919 */ /* 0x000e620000008800 */
[----:B------:R-:W-:-:S04]  /*f6b0*/  MOV R4, 0x400 ;  /* 0x0000040000047802 */ /* 0x000fc80000000f00 */
[----:B-1----:R-:W-:Y:S02]  /*f6c0*/  LEA R7, R7, R4, 0x18 ;  /* 0x0000000407077211 */ /* 0x002fe400078ec0ff */
[----:B------:R-:W-:Y:S02]  /*f6d0*/  SHF.L.U32 R4, RZ, 0x1f, RZ ;  /* 0x0000001fff047819 */ /* 0x000fe400000006ff */
[----:B------:R1:W-:Y:S02]  /*f6e0*/  SYNCS.ARRIVE.TRANS64.A1T0 RZ, [R7+URZ+0x404b0], RZ ;  /* 0x0404b0ff07ff79a7 */ /* 0x0003e4000810003f */
[----:B------:R-:W2:Y:S02]  /*f6f0*/  SYNCS.PHASECHK.TRANS64.TRYWAIT P2, [R7+URZ+0x404b0], R4 ;  /* 0x0404b004070075a7 */ /* 0x000ea4000804017f */
[----:B-12---:R-:W-:Y:S05]  /*f700*/  @!P2 BRA `(.L_x_92) ;  /* 0x0000001c0000a947 */ /* 0x006fea0003800000 */
.L_x_91:
[----:B------:R-:W-:Y:S05]  /*f710*/  BSYNC B1 ;  /* 0x0000000000017941 */ /* 0x000fea0003800000 */
.L_x_90:
[----:B------:R-:W-:Y:S04]  /*f720*/  BSSY B1, `(.L_x_93) ;  /* 0x000003d000017945 */ /* 0x000fe80003800000 */
[----:B------:R-:W-:Y:S05]  /*f730*/  @!P6 BRA `(.L_x_94) ;  /* 0x0000000000ece947 */ /* 0x000fea0003800000 */
[----:B-1----:R-:W1:Y:S01]  /*f740*/  S2R R7, SR_CgaCtaId ;  /* 0x0000000000077919 */ /* 0x002e620000008800 */
[----:B------:R-:W-:Y:S02]  /*f750*/  MOV R4, 0x400 ;  /* 0x0000040000047802 */ /* 0x000fe40000000f00 */
[----:B------:R-:W-:Y:S02]  /*f760*/  SHF.L.U32 R9, R5, 0x1f, RZ ;  /* 0x0000001f05097819 */ /* 0x000fe400000006ff */
[----:B-1----:R-:W-:-:S04]  /*f770*/  LEA R7, R7, R4, 0x18 ;  /* 0x0000000407077211 */ /* 0x002fc800078ec0ff */
[----:B------:R-:W-:-:S04]  /*f780*/  LEA R4, R0, R7, 0x3 ;  /* 0x0000000700047211 */ /* 0x000fc800078e18ff */
[----:B------:R-:W1:Y:S02]  /*f790*/  SYNCS.PHASECHK.TRANS64.TRYWAIT P2, [R4+URZ+0x40460], R9 ;  /* 0x04046009040075a7 */ /* 0x000e64000804017f */
[----:B-1----:R-:W-:Y:S05]  /*f7a0*/  @!P2 BRA `(.L_x_95) ;  /* 0x0000001800eca947 */ /* 0x002fea0003800000 */
.L_x_138:
[----:B------:R-:W-:Y:S01]  /*f7b0*/  UPRMT UR4, UR22, 0x9910, URZ ;  /* 0x0000991016047896 */ /* 0x000fe2000800003f */
[----:B-1----:R-:W-:-:S03]  /*f7c0*/  @P1 MOV R9, 0x5000 ;  /* 0x0000500000091802 */ /* 0x002fc60000000f00 */
[----:B------:R-:W-:Y:S01]  /*f7d0*/  UISETP.NE.AND UP0, UPT, UR4, 0x2, UPT ;  /* 0x000000020400788c */ /* 0x000fe2000bf05270 */
[----:B------:R1:W-:Y:S05]  /*f7e0*/  @P1 SYNCS.ARRIVE.TRANS64 RZ, [R4+URZ+0x40450], R9 ;  /* 0x0404500904ff19a7 */ /* 0x0003ea000800003f */
[----:B------:R-:W-:-:S13]  /*f7f0*/  PLOP3.LUT P2, PT, PT, PT, UP0, 0x80, 0x0 ;  /* 0x000000000000781c */ /* 0x000fda0003f4f008 */
[----:B-1----:R-:W-:Y:S05]  /*f800*/  @P2 BRA `(.L_x_96) ;  /* 0x0000000000042947 */ /* 0x002fea0003800000 */
[----:B------:R-:W-:Y:S01]  /*f810*/  BPT.TRAP 0x1 ;  /* 0x000000040000795c */ /* 0x000fe20000300000 */
.L_x_96:
[----:B------:R-:W-:Y:S05]  /*f820*/  @P0 BRA `(.L_x_97) ;  /* 0x0000000000040947 */ /* 0x000fea0003800000 */
[----:B------:R-:W-:Y:S01]  /*f830*/  BPT.TRAP 0x1 ;  /* 0x000000040000795c */ /* 0x000fe20000300000 */
.L_x_97:
        /* <DEDUP_REMOVED lines=12> */
[----:B------:R-:W-:-:S02]  /*f900*/  R2UR UR13, R2 ;  /* 0x00000000020d72ca */ /* 0x000fc400000e0000 */
[----:B------:R-:W-:Y:S01]  /*f910*/  IADD3 R0, R0, 0x1, RZ ;  /* 0x0000000100007810 */ /* 0x000fe20007ffe0ff */
[----:B------:R-:W-:Y:S02]  /*f920*/  UIMAD UR14, UR14, 0x5000, UR5 ;  /* 0x000050000e0e78a4 */ /* 0x000fe4000f8e0205 */
[----:B------:R-:W-:Y:S01]  /*f930*/  UIADD3.X UR5, URZ, UR21, URZ, UP0, !UPT ;  /* 0x000000153f057290 */ /* 0x000fe200087fe43f */
[C---:B------:R-:W-:Y:S01]  /*f940*/  ISETP.NE.AND P2, PT, R0.reuse, 0x2, PT ;  /* 0x000000020000780c */ /* 0x040fe20003f45270 */
[----:B------:R-:W-:Y:S02]  /*f950*/  UIADD3 UR11, UR11, UR8, URZ ;  /* 0x000000080b0b7290 */ /* 0x000fe4000fffe03f */
[----:B------:R-:W-:Y:S01]  /*f960*/  UIADD3 UR9, UR9, 0x40450, URZ ;  /* 0x0004045009097890 */ /* 0x000fe2000fffe03f */
[----:B------:R-:W-:Y:S01]  /*f970*/  SEL R2, RZ, 0x1, P2 ;  /* 0x00000001ff027807 */ /* 0x000fe20001000000 */
[----:B------:R-:W-:Y:S01]  /*f980*/  UIADD3 UR15, UR14, 0x1000, URZ ;  /* 0x000010000e0f7890 */ /* 0x000fe2000fffe03f */
[----:B------:R-:W-:Y:S01]  /*f990*/  SEL R0, R0, RZ, P2 ;  /* 0x000000ff00007207 */ /* 0x000fe20001000000 */
[----:B------:R-:W-:Y:S01]  /*f9a0*/  UIADD3 UR17, UR14, 0x2000, URZ ;  /* 0x000020000e117890 */ /* 0x000fe2000fffe03f */
[----:B------:R-:W-:Y:S01]  /*f9b0*/  LOP3.LUT R5, R5, R2, RZ, 0x3c, !PT ;  /* 0x0000000205057212 */ /* 0x000fe200078e3cff */
[----:B------:R-:W-:Y:S01]  /*f9c0*/  UMOV UR8, UR14 ;  /* 0x0000000e00087c82 */ /* 0x000fe20008000000 */
[----:B------:R-:W-:-:S02]  /*f9d0*/  UIADD3 UR19, UR14, 0x3000, URZ ;  /* 0x000030000e137890 */ /* 0x000fc4000fffe03f */
[----:B------:R1:W-:Y:S02]  /*f9e0*/  UTMALDG.4D [UR8], [UR4], desc[UR6] ;  /* 0x00000608040075b4 */ /* 0x0003e40008019000 */
[----:B-1----:R-:W-:Y:S01]  /*f9f0*/  UMOV UR8, UR15 ;  /* 0x0000000f00087c82 */ /* 0x002fe20008000000 */
[----:B------:R-:W-:Y:S01]  /*fa00*/  UMOV UR10, UR16 ;  /* 0x00000010000a7c82 */ /* 0x000fe20008000000 */
[----:B------:R-:W-:Y:S01]  /*fa10*/  UIADD3 UR15, UR14, 0x4000, URZ ;  /* 0x000040000e0f7890 */ /* 0x000fe2000fffe03f */
[----:B------:R1:W-:Y:S02]  /*fa20*/  UTMALDG.4D [UR8], [UR4], desc[UR6] ;  /* 0x00000608040075b4 */ /* 0x0003e40008019000 */
[----:B------:R-:W-:Y:S01]  /*fa30*/  UMOV UR14, 0x60 ;  /* 0x00000060000e7882 */ /* 0x000fe20000000000 */
[----:B-1----:R-:W-:Y:S01]  /*fa40*/  UMOV UR8, UR17 ;  /* 0x0000001100087c82 */ /* 0x002fe20008000000 */
[----:B------:R-:W-:Y:S02]  /*fa50*/  UMOV UR10, UR18 ;  /* 0x00000012000a7c82 */ /* 0x000fe40008000000 */
[----:B------:R1:W-:Y:S02]  /*fa60*/  UTMALDG.4D [UR8], [UR4], desc[UR6] ;  /* 0x00000608040075b4 */ /* 0x0003e40008019000 */
[----:B-1----:R-:W-:Y:S01]  /*fa70*/  UMOV UR8, UR19 ;  /* 0x0000001300087c82 */ /* 0x002fe20008000000 */
[----:B------:R-:W-:Y:S01]  /*fa80*/  UMOV UR10, UR14 ;  /* 0x0000000e000a7c82 */ /* 0x000fe20008000000 */
[----:B------:R-:W-:Y:S01]  /*fa90*/  UMOV UR14, 0x80 ;  /* 0x00000080000e7882 */ /* 0x000fe20000000000 */
[----:B------:R1:W-:Y:S02]  /*faa0*/  UTMALDG.4D [UR8], [UR4], desc[UR6] ;  /* 0x00000608040075b4 */ /* 0x0003e40008019000 */
[----:B-1----:R-:W-:Y:S01]  /*fab0*/  UMOV UR8, UR15 ;  /* 0x0000000f00087c82 */ /* 0x002fe20008000000 */
[----:B------:R-:W-:-:S02]  /*fac0*/  UMOV UR10, UR14 ;  /* 0x0000000e000a7c82 */ /* 0x000fc40008000000 */
[----:B------:R2:W-:Y:S02]  /*fad0*/  UTMALDG.4D [UR8], [UR4], desc[UR6] ;  /* 0x00000608040075b4 */ /* 0x0005e40008019000 */
[----:B--2---:R-:W-:Y:S01]  /*fae0*/  NOP ;  /* 0x0000000000007918 */ /* 0x004fe20000000000 */
.L_x_94:
[----:B------:R-:W-:Y:S05]  /*faf0*/  BSYNC B1 ;  /* 0x0000000000017941 */ /* 0x000fea0003800000 */
.L_x_93:
[----:B------:R-:W-:Y:S02]  /*fb00*/  IADD3 R17, R17, UR23, RZ ;  /* 0x0000001711117c10 */ /* 0x000fe4000fffe0ff */
[----:B-1----:R-:W-:Y:S02]  /*fb10*/  PRMT R4, RZ, 0x7610, R4 ;  /* 0x00007610ff047816 */ /* 0x002fe40000000004 */
[----:B------:R-:W-:-:S13]  /*fb20*/  ISETP.GE.AND P2, PT, R17, UR24, PT ;  /* 0x0000001811007c0c */ /* 0x000fda000bf46270 */
[----:B------:R-:W-:Y:S05]  /*fb30*/  @!P2 BRA `(.L_x_98) ;  /* 0xfffffff40060a947 */ /* 0x000fea000383ffff */
[----:B------:R-:W-:Y:S05]  /*fb40*/  BSYNC B0 ;  /* 0x0000000000007941 */ /* 0x000fea0003800000 */
.L_x_83:
[----:B------:R-:W-:Y:S05]  /*fb50*/  EXIT ;  /* 0x000000000000794d */ /* 0x000fea0003800000 */
.L_x_82:
[----:B-1----:R-:W-:Y:S02]  /*fb60*/  ULDC UR4, c[0x0][0xa00] ;  /* 0x0002800000047ab9 */ /* 0x002fe40000000800 */
[----:B------:R-:W-:-:S13]  /*fb70*/  ISETP.GE.AND P0, PT, R17, UR4, PT ;  /* 0x0000000411007c0c */ /* 0x000fda000bf06270 */
[----:B------:R-:W-:Y:S05]  /*fb80*/  @P0 EXIT ;  /* 0x000000000000094d */ /* 0x000fea0003800000 */
[----:B------:R-:W-:Y:S01]  /*fb90*/  LOP3.LUT P0, RZ, R2, 0x1f, RZ, 0xc0, !PT ;  /* 0x0000001f02ff7812 */ /* 0x000fe2000780c0ff */
[----:B------:R-:W-:Y:S01]  /*fba0*/  BSSY B0, `(.L_x_99) ;  /* 0x0000132000007945 */ /* 0x000fe20003800000 */
[----:B------:R-:W-:Y:S01]  /*fbb0*/  MOV R4, 0x1 ;  /* 0x0000000100047802 */ /* 0x000fe20000000f00 */
[----:B------:R-:W-:Y:S01]  /*fbc0*/  IMAD.MOV.U32 R5, RZ, RZ, RZ ;  /* 0x000000ffff057224 */ /* 0x000fe200078e00ff */
[----:B------:R-:W-:Y:S01]  /*fbd0*/  PLOP3.LUT P0, PT, P0, P2, PT, 0x2a, 0x0 ;  /* 0x000000000000781c */ /* 0x000fe20000704572 */
[----:B------:R-:W-:Y:S01]  /*fbe0*/  ULOP3.LUT UR22, UR61, 0x2, URZ, 0xfc, !UPT ;  /* 0x000000023d167892 */ /* 0x000fe2000f8efc3f */
[----:B------:R-:W-:Y:S01]  /*fbf0*/  MOV R0, 0x1 ;  /* 0x0000000100007802 */ /* 0x000fe20000000f00 */
[----:B------:R-:W-:Y:S01]  /*fc00*/  ULDC.64 UR16, c[0x0][0x198] ;  /* 0x0000660000107ab9 */ /* 0x000fe20000000a00 */
[----:B------:R-:W-:-:S09]  /*fc10*/  ULDC UR23, c[0x0][0xc] ;  /* 0x0000030000177ab9 */ /* 0x000fd20000000800 */
.L_x_126:
[----:B------:R-:W1:Y:S01]  /*fc20*/  LDC R2, c[0x0][0xa04] ;  /* 0x00028100ff027b82 */ /* 0x000e620000000800 */
[----:B------:R-:W-:-:S07]  /*fc30*/  UMOV UR4, 0xffffffff ;  /* 0xffffffff00047882 */ /* 0x000fce0000000000 */
        /* <DEDUP_REMOVED lines=9> */
[----:B-1----:R-:W-:Y:S01]  /*fcd0*/  @P3 IMAD.HI.U32 R10, R17, R6, RZ ;  /* 0x00000006110a3227 */ /* 0x002fe200078e00ff */
[----:B------:R-:W-:-:S04]  /*fce0*/  MOV R6, R17 ;  /* 0x0000001100067202 */ /* 0x000fc80000000f00 */
[----:B------:R-:W-:-:S04]  /*fcf0*/  @P3 SHF.R.U32.HI R6, RZ, R7, R10 ;  /* 0x00000007ff063219 */ /* 0x000fc8000001160a */
[----:B------:R-:W-:Y:S01]  /*fd00*/  MOV R7, R6 ;  /* 0x0000000600077202 */ /* 0x000fe20000000f00 */
[----:B--2---:R-:W-:-:S05]  /*fd10*/  @P4 IMAD.HI.U32 R9, R6, R9, RZ ;  /* 0x0000000906094227 */ /* 0x004fca00078e00ff */
[----:B---3--:R-:W-:-:S04]  /*fd20*/  @P4 SHF.R.U32.HI R7, RZ, R12, R9 ;  /* 0x0000000cff074219 */ /* 0x008fc80000011609 */
[----:B------:R-:W-:Y:S01]  /*fd30*/  MOV R9, R7 ;  /* 0x0000000700097202 */ /* 0x000fe20000000f00 */
[----:B----4-:R-:W-:-:S05]  /*fd40*/  @P5 IMAD.HI.U32 R2, R7, R2, RZ ;  /* 0x0000000207025227 */ /* 0x010fca00078e00ff */
[----:B------:R-:W-:Y:S02]  /*fd50*/  @P5 SHF.R.U32.HI R9, RZ, R3, R2 ;  /* 0x00000003ff095219 */ /* 0x000fe40000011602 */
[----:B------:R-:W-:-:S05]  /*fd60*/  IADD3 R3, -R7, RZ, RZ ;  /* 0x000000ff07037210 */ /* 0x000fca0007ffe1ff */
[----:B------:R-:W-:Y:S02]  /*fd70*/  IMAD R2, R11, R3, R6 ;  /* 0x000000030b027224 */ /* 0x000fe400078e0206 */
[----:B------:R-:W-:-:S04]  /*fd80*/  IMAD.MOV R3, RZ, RZ, -R9 ;  /* 0x000000ffff037224 */ /* 0x000fc800078e0a09 */
[----:B------:R-:W-:Y:S01]  /*fd90*/  IMAD R3, R8, R3, R7 ;  /* 0x0000000308037224 */ /* 0x000fe200078e0207 */
[----:B------:R-:W-:Y:S06]  /*fda0*/  BRA.DIV UR4, `(.L_x_100) ;  /* 0x0000001604807947 */ /* 0x000fec000b800000 */
[----:B------:R-:W-:-:S13]  /*fdb0*/  ELECT P6, URZ, PT ;  /* 0x00000000003f782f */ /* 0x000fda00038c0000 */
.L_x_141:
[----:B------:R-:W1:Y:S01]  /*fdc0*/  LDC R6, c[0x0][0x28c] ;  /* 0x0000a300ff067b82 */ /* 0x000e620000000800 */
[----:B------:R-:W-:Y:S01]  /*fdd0*/  BSSY B1, `(.L_x_101) ;  /* 0x000003b000017945 */ /* 0x000fe20003800000 */
[----:B-1----:R-:W-:-:S13]  /*fde0*/  ISETP.GT.AND P3, PT, R6, RZ, P6 ;  /* 0x000000ff0600720c */ /* 0x002fda0003764270 */
[----:B------:R-:W-:Y:S05]  /*fdf0*/  @!P3 BRA `(.L_x_102) ;  /* 0x0000000000e0b947 */ /* 0x000fea0003800000 */
[----:B------:R-:W1:Y:S01]  /*fe00*/  S2R R8, SR_CgaCtaId ;  /* 0x0000000000087919 */ /* 0x000e620000008800 */
[----:B------:R-:W-:-:S04]  /*fe10*/  MOV R7, 0x400 ;  /* 0x0000040000077802 */ /* 0x000fc80000000f00 */
[----:B-1----:R-:W-:Y:S02]  /*fe20*/  LEA R10, R8, R7, 0x18 ;  /* 0x00000007080a7211 */ /* 0x002fe400078ec0ff */
[----:B------:R-:W-:Y:S02]  /*fe30*/  SHF.L.U32 R7, R0, 0x1f, RZ ;  /* 0x0000001f00077819 */ /* 0x000fe400000006ff */
[----:B------:R-:W-:-:S04]  /*fe40*/  LEA R8, R5, R10, 0x3 ;  /* 0x0000000a05087211 */ /* 0x000fc800078e18ff */
[----:B------:R-:W1:Y:S02]  /*fe50*/  SYNCS.PHASECHK.TRANS64.TRYWAIT P4, [R8+URZ+0x40428], R7 ;  /* 0x04042807080075a7 */ /* 0x000e64000808017f */
[----:B-1----:R-:W-:Y:S05]  /*fe60*/  @!P4 BRA `(.L_x_103) ;  /* 0x000000140070c947 */ /* 0x002fea0003800000 */
.L_x_142:
[----:B------:R-:W-:Y:S01]  /*fe70*/  UPRMT UR4, UR22, 0x9910, URZ ;  /* 0x0000991016047896 */ /* 0x000fe2000800003f */
[----:B-1----:R-:W-:-:S03]  /*fe80*/  @P2 MOV R7, 0xa000 ;  /* 0x0000a00000072802 */ /* 0x002fc60000000f00 */
[----:B------:R-:W-:Y:S01]  /*fe90*/  UISETP.NE.AND UP0, UPT, UR4, 0x2, UPT ;  /* 0x000000020400788c */ /* 0x000fe2000bf05270 */
[----:B------:R1:W-:Y:S05]  /*fea0*/  @P2 SYNCS.ARRIVE.TRANS64 RZ, [R8+URZ+0x40400], R7 ;  /* 0x0404000708ff29a7 */ /* 0x0003ea000800003f */
[----:B------:R-:W-:-:S13]  /*feb0*/  PLOP3.LUT P4, PT, PT, PT, UP0, 0x80, 0x0 ;  /* 0x000000000000781c */ /* 0x000fda0003f8f008 */
[----:B-1----:R-:W-:Y:S05]  /*fec0*/  @P4 BRA `(.L_x_104) ;  /* 0x0000000000044947 */ /* 0x002fea0003800000 */
[----:B------:R-:W-:Y:S01]  /*fed0*/  BPT.TRAP 0x1 ;  /* 0x000000040000795c */ /* 0x000fe20000300000 */
.L_x_104:
[----:B------:R-:W-:Y:S05]  /*fee0*/  @P0 BRA `(.L_x_105) ;  /* 0x0000000000040947 */ /* 0x000fea0003800000 */
[----:B------:R-:W-:Y:S01]  /*fef0*/  BPT.TRAP 0x1 ;  /* 0x000000040000795c */ /* 0x000fe20000300000 */
.L_x_105:
[----:B------:R-:W-:Y:S01]  /*ff00*/  IMAD R10, R5, 0xa000, R10 ;  /* 0x0000a000050a7824 */ /* 0x000fe200078e020a */
[----:B------:R-:W-:Y:S01]  /*ff10*/  R2UR UR9, R8 ;  /* 0x00000000080972ca */ /* 0x000fe200000e0000 */
[----:B------:R-:W-:Y:S01]  /*ff20*/  UIADD3 UR4, UP0, UR16, 0x1f0, URZ ;  /* 0x000001f010047890 */ /* 0x000fe2000ff1e03f */
[----:B------:R-:W-:Y:S01]  /*ff30*/  R2UR UR12, R2 ;  /* 0x00000000020c72ca */ /* 0x000fe200000e0000 */
[----:B------:R-:W-:Y:S01]  /*ff40*/  UMOV UR10, URZ ;  /* 0x0000003f000a7c82 */ /* 0x000fe20008000000 */
[----:B------:R-:W-:Y:S01]  /*ff50*/  R2UR UR14, R10 ;  /* 0x000000000a0e72ca */ /* 0x000fe200000e0000 */
[----:B------:R-:W-:Y:S01]  /*ff60*/  UIADD3.X UR5, URZ, UR17, URZ, UP0, !UPT ;  /* 0x000000113f057290 */ /* 0x000fe200087fe43f */
[----:B------:R-:W-:Y:S01]  /*ff70*/  R2UR UR13, R3 ;  /* 0x00000000030d72ca */ /* 0x000fe200000e0000 */
[----:B------:R-:W-:Y:S01]  /*ff80*/  UMOV UR6, 0x0 ;  /* 0x0000000000067882 */ /* 0x000fe20000000000 */
[----:B------:R-:W-:Y:S01]  /*ff90*/  UMOV UR7, 0x10000000 ;  /* 0x1000000000077882 */ /* 0x000fe20000000000 */
[----:B------:R-:W-:Y:S01]  /*ffa0*/  UMOV UR11, URZ ;  /* 0x0000003f000b7c82 */ /* 0x000fe20008000000 */
[----:B------:R-:W-:Y:S01]  /*ffb0*/  UMOV UR20, 0x20 ;  /* 0x0000002000147882 */ /* 0x000fe20000000000 */
[----:B------:R-:W-:Y:S01]  /*ffc0*/  UMOV UR21, 0x40 ;  /* 0x0000004000157882 */ /* 0x000fe20000000000 */
[----:B------:R-:W-:Y:S01]  /*ffd0*/  IADD3 R5, R5, 0x1, RZ ;  /* 0x0000000105057810 */ /* 0x000fe20007ffe0ff */
[----:B------:R-:W-:-:S03]  /*ffe0*/  UIADD3 UR9, UR9, 0x40400, URZ ;  /* 0x0004040009097890 */ /* 0x000fc6000fffe03f */
[C---:B------:R-:W-:Y:S01]  /*fff0*/  ISETP.NE.AND P4, PT, R5.reuse, 0x5, PT ;  /* 0x000000050500780c */ /* 0x040fe20003f85270 */
[----:B------:R-:W-:Y:S02]  /*10000*/  UIADD3 UR8, UR14, 0xa000, URZ ;  /* 0x0000a0000e087890 */ /* 0x000fe4000fffe03f */
[----:B------:R-:W-:Y:S01]  /*10010*/  UIADD3 UR15, UR14, 0xc000, URZ ;  /* 0x0000c0000e0f7890 */ /* 0x000fe2000fffe03f */
[----:B------:R-:W-:Y:S01]  /*10020*/  SEL R7, RZ, 0x1, P4 ;  /* 0x00000001ff077807 */ /* 0x000fe20002000000 */
[----:B------:R-:W-:Y:S01]  /*10030*/  UIADD3 UR18, UR14, 0xe000, URZ ;  /* 0x0000e0000e127890 */ /* 0x000fe2000fffe03f */
[----:B------:R-:W-:Y:S01]  /*10040*/  SEL R5, R5, RZ, P4 ;  /* 0x000000ff05057207 */ /* 0x000fe20002000000 */
[----:B------:R-:W-:Y:S01]  /*10050*/  UIADD3 UR19, UR14, 0x10000, URZ ;  /* 0x000100000e137890 */ /* 0x000fe2000fffe03f */
[----:B------:R-:W-:Y:S01]  /*10060*/  LOP3.LUT R0, R0, R7, RZ, 0x3c, !PT ;  /* 0x0000000700007212 */ /* 0x000fe200078e3cff */
[----:B------:R-:W-:Y:S01]  /*10070*/  UIADD3 UR14, UR14, 0x12000, URZ ;  /* 0x000120000e0e7890 */ /* 0x000fe2000fffe03f */
        /* <DEDUP_REMOVED lines=16> */
.L_x_102:
[----:B------:R-:W-:Y:S05]  /*10180*/  BSYNC B1 ;  /* 0x0000000000017941 */ /* 0x000fea0003800000 */
.L_x_101:
        /* <DEDUP_REMOVED lines=10> */
.L_x_107:
[----:B------:R-:W-:Y:S05]  /*10230*/  BSYNC B1 ;  /* 0x0000000000017941 */ /* 0x000fea0003800000 */
.L_x_106:
[----:B------:R-:W-:Y:S01]  /*10240*/  BSSY B1, `(.L_x_109) ;  /* 0x000003c000017945 */ /* 0x000fe20003800000 */
[----:B------:R-:W-:-:S03]  /*10250*/  MOV R9, RZ ;  /* 0x000000ff00097202 */ /* 0x000fc60000000f00 */
        /* <DEDUP_REMOVED lines=8> */
.L_x_143:
[----:B------:R-:W-:Y:S01]  /*102e0*/  UPRMT UR4, UR22, 0x9910, URZ ;  /* 0x0000991016047896 */ /* 0x000fe2000800003f */
[----:B-1----:R-:W-:-:S03]  /*102f0*/  @P2 IMAD.MOV.U32 R8, RZ, RZ, 0xa000 ;  /* 0x0000a000ff082424 */ /* 0x002fc600078e00ff */
[----:B------:R-:W-:Y:S01]  /*10300*/  UISETP.NE.AND UP0, UPT, UR4, 0x2, UPT ;  /* 0x000000020400788c */ /* 0x000fe2000bf05270 */
[----:B------:R1:W-:Y:S05]  /*10310*/  @P2 SYNCS.ARRIVE.TRANS64 RZ, [R7+URZ+0x40400], R8 ;  /* 0x0404000807ff29a7 */ /* 0x0003ea000800003f */
[----:B------:R-:W-:-:S13]  /*10320*/  PLOP3.LUT P3, PT, PT, PT, UP0, 0x80, 0x0 ;  /* 0x000000000000781c */ /* 0x000fda0003f6f008 */
[----:B-1----:R-:W-:Y:S05]  /*10330*/  @P3 BRA `(.L_x_112) ;  /* 0x0000000000043947 */ /* 0x002fea0003800000 */
[----:B------:R-:W-:Y:S01]  /*10340*/  BPT.TRAP 0x1 ;  /* 0x000000040000795c */ /* 0x000fe20000300000 */
.L_x_112:
[----:B------:R-:W-:Y:S05]  /*10350*/  @P0 BRA `(.L_x_113) ;  /* 0x0000000000040947 */ /* 0x000fea0003800000 */
[----:B------:R-:W-:Y:S01]  /*10360*/  BPT.TRAP 0x1 ;  /* 0x000000040000795c */ /* 0x000fe20000300000 */
.L_x_113:
        /* <DEDUP_REMOVED lines=14> */
[----:B------:R-:W-:Y:S01]  /*10450*/  UIADD3 UR9, UR9, 0x40400, URZ ;  /* 0x0004040009097890 */ /* 0x000fe2000fffe03f */
[----:B------:R-:W-:-:S02]  /*10460*/  MOV R9, 0x1 ;  /* 0x0000000100097802 */ /* 0x000fc40000000f00 */
[C---:B------:R-:W-:Y:S01]  /*10470*/  ISETP.NE.AND P3, PT, R5.reuse, 0x5, PT ;  /* 0x000000050500780c */ /* 0x040fe20003f65270 */
[----:B------:R-:W-:Y:S02]  /*10480*/  UIADD3 UR8, UR14, 0xa000, URZ ;  /* 0x0000a0000e087890 */ /* 0x000fe4000fffe03f */
[----:B------:R-:W-:Y:S01]  /*10490*/  UIADD3 UR15, UR14, 0xc000, URZ ;  /* 0x0000c0000e0f7890 */ /* 0x000fe2000fffe03f */
[----:B------:R-:W-:Y:S01]  /*104a0*/  SEL R7, RZ, 0x1, P3 ;  /* 0x00000001ff077807 */ /* 0x000fe20001800000 */
[----:B------:R-:W-:Y:S01]  /*104b0*/  UIADD3 UR19, UR14, 0xe000, URZ ;  /* 0x0000e0000e137890 */ /* 0x000fe2000fffe03f */
[----:B------:R-:W-:Y:S01]  /*104c0*/  SEL R5, R5, RZ, P3 ;  /* 0x000000ff05057207 */ /* 0x000fe20001800000 */
[----:B------:R-:W-:Y:S01]  /*104d0*/  UIADD3 UR21, UR14, 0x10000, URZ ;  /* 0x000100000e157890 */ /* 0x000fe2000fffe03f */
[----:B------:R-:W-:Y:S02]  /*104e0*/  LOP3.LUT R0, R0, R7, RZ, 0x3c, !PT ;  /* 0x0000000700007212 */ /* 0x000fe400078e3cff */
        /* <DEDUP_REMOVED lines=16> */
[----:B--2---:R-:W-:Y:S01]  /*105f0*/  NOP ;  /* 0x0000000000007918 */ /* 0x004fe20000000000 */
.L_x_110:
[----:B------:R-:W-:Y:S05]  /*10600*/  BSYNC B1 ;  /* 0x0000000000017941 */ /* 0x000fea0003800000 */
.L_x_109:
[----:B------:R-:W-:-:S13]  /*10610*/  ISETP.GE.AND P3, PT, R6, 0x81, PT ;  /* 0x000000810600780c */ /* 0x000fda0003f66270 */
[----:B------:R-:W-:Y:S05]  /*10620*/  @!P3 BRA `(.L_x_114) ;  /* 0x000000080010b947 */ /* 0x000fea0003800000 */
[----:B------:R-:W-:Y:S01]  /*10630*/  IADD3 R6, R6, 0x7f, RZ ;  /* 0x0000007f06067810 */ /* 0x000fe20007ffe0ff */
[----:B------:R-:W-:Y:S03]  /*10640*/  BSSY B1, `(.L_x_114) ;  /* 0x0000082000017945 */ /* 0x000fe60003800000 */
[----:B-1----:R-:W-:-:S04]  /*10650*/  SHF.R.S32.HI R7, RZ, 0x1f, R6 ;  /* 0x0000001fff077819 */ /* 0x002fc80000011406 */
[----:B------:R-:W-:-:S04]  /*10660*/  LEA.HI R4, R7, R6, RZ, 0x7 ;  /* 0x0000000607047211 */ /* 0x000fc800078f38ff */
[----:B------:R-:W-:-:S04]  /*10670*/  SHF.R.S32.HI R4, RZ, 0x7, R4 ;  /* 0x00000007ff047819 */ /* 0x000fc80000011404 */
[----:B------:R-:W-:-:S07]  /*10680*/  SHF.L.U32 R4, R4, 0x1, RZ ;  /* 0x0000000104047819 */ /* 0x000fce00000006ff */
.L_x_125:
[----:B------:R-:W-:Y:S04]  /*10690*/  BSSY B2, `(.L_x_115) ;  /* 0x000003b000027945 */ /* 0x000fe80003800000 */
[----:B------:R-:W-:Y:S05]  /*106a0*/  @!P6 BRA `(.L_x_116) ;  /* 0x0000000000e4e947 */ /* 0x000fea0003800000 */
[----:B------:R-:W1:Y:S01]  /*106b0*/  S2R R7, SR_CgaCtaId ;  /* 0x0000000000077919 */ /* 0x000e620000008800 */
[----:B------:R-:W-:Y:S02]  /*106c0*/  MOV R6, 0x400 ;  /* 0x0000040000067802 */ /* 0x000fe40000000f00 */
[----:B------:R-:W-:Y:S02]  /*106d0*/  SHF.L.U32 R8, R0, 0x1f, RZ ;  /* 0x0000001f00087819 */ /* 0x000fe400000006ff */
[----:B-1----:R-:W-:-:S04]  /*106e0*/  LEA R6, R7, R6, 0x18 ;  /* 0x0000000607067211 */ /* 0x002fc800078ec0ff */
[----:B------:R-:W-:-:S04]  /*106f0*/  LEA R7, R5, R6, 0x3 ;  /* 0x0000000605077211 */ /* 0x000fc800078e18ff */
[----:B------:R-:W1:Y:S02]  /*10700*/  SYNCS.PHASECHK.TRANS64.TRYWAIT P3, [R7+URZ+0x40428], R8 ;  /* 0x04042808070075a7 */ /* 0x000e64000806017f */
[----:B-1----:R-:W-:Y:S05]  /*10710*/  @!P3 BRA `(.L_x_117) ;  /* 0x0000000c0080b947 */ /* 0x002fea0003800000 */
.L_x_144:
[----:B------:R-:W-:Y:S01]  /*10720*/  UPRMT UR4, UR22, 0x9910, URZ ;  /* 0x0000991016047896 */ /* 0x000fe2000800003f */
[----:B-1----:R-:W-:-:S03]  /*10730*/  @P2 IMAD.MOV.U32 R8, RZ, RZ, 0xa000 ;  /* 0x0000a000ff082424 */ /* 0x002fc600078e00ff */
[----:B------:R-:W-:Y:S01]  /*10740*/  UISETP.NE.AND UP0, UPT, UR4, 0x2, UPT ;  /* 0x000000020400788c */ /* 0x000fe2000bf05270 */
[----:B------:R1:W-:Y:S05]  /*10750*/  @P2 SYNCS.ARRIVE.TRANS64 RZ, [R7+URZ+0x40400], R8 ;  /* 0x0404000807ff29a7 */ /* 0x0003ea000800003f */
[----:B------:R-:W-:-:S13]  /*10760*/  PLOP3.LUT P3, PT, PT, PT, UP0, 0x80, 0x0 ;  /* 0x000000000000781c */ /* 0x000fda0003f6f008 */
[----:B-1----:R-:W-:Y:S05]  /*10770*/  @P3 BRA `(.L_x_118) ;  /* 0x0000000000043947 */ /* 0x002fea0003800000 */
[----:B------:R-:W-:Y:S01]  /*10780*/  BPT.TRAP 0x1 ;  /* 0x000000040000795c */ /* 0x000fe20000300000 */
.L_x_118:
[----:B------:R-:W-:Y:S05]  /*10790*/  @P0 BRA `(.L_x_119) ;  /* 0x0000000000040947 */ /* 0x000fea0003800000 */
[----:B------:R-:W-:Y:S01]  /*107a0*/  BPT.TRAP 0x1 ;  /* 0x000000040000795c */ /* 0x000fe20000300000 */
.L_x_119:
        /* <DEDUP_REMOVED lines=9> */
[----:B------:R-:W-:Y:S01]  /*10840*/  R2UR UR13, R3 ;  /* 0x00000000030d72ca */ /* 0x000fe200000e0000 */
[----:B------:R-:W-:Y:S01]  /*10850*/  UMOV UR7, 0x10000000 ;  /* 0x1000000000077882 */ /* 0x000fe20000000000 */
[----:B------:R-:W-:Y:S01]  /*10860*/  UMOV UR18, 0x20 ;  /* 0x0000002000127882 */ /* 0x000fe20000000000 */
[----:B------:R-:W-:Y:S01]  /*10870*/  UMOV UR20, 0x40 ;  /* 0x0000004000147882 */ /* 0x000fe20000000000 */
[----:B------:R-:W-:Y:S01]  /*10880*/  IADD3 R5, R5, 0x1, RZ ;  /* 0x0000000105057810 */ /* 0x000fe20007ffe0ff */
[----:B------:R-:W-:-:S02]  /*10890*/  UIADD3 UR9, UR9, 0x40400, URZ ;  /* 0x0004040009097890 */ /* 0x000fc4000fffe03f */
[----:B------:R-:W-:Y:S01]  /*108a0*/  USHF.L.U32 UR11, UR11, 0x7, URZ ;  /* 0x000000070b0b7899 */ /* 0x000fe2000800063f */
        /* <DEDUP_REMOVED lines=25> */
.L_x_116:
[----:B------:R-:W-:Y:S05]  /*10a40*/  BSYNC B2 ;  /* 0x0000000000027941 */ /* 0x000fea0003800000 */
.L_x_115:
[----:B------:R-:W-:Y:S01]  /*10a50*/  ISETP.LT.OR P3, PT, R4, 0x4, !P6 ;  /* 0x000000040400780c */ /* 0x000fe20007761670 */
[----:B------:R-:W-:-:S12]  /*10a60*/  BSSY B2, `(.L_x_120) ;  /* 0x000003c000027945 */ /* 0x000fd80003800000 */
[----:B------:R-:W-:Y:S05]  /*10a70*/  @P3 BRA `(.L_x_121) ;  /* 0x0000000000e83947 */ /* 0x000fea0003800000 */
[----:B------:R-:W1:Y:S01]  /*10a80*/  S2R R7, SR_CgaCtaId ;  /* 0x0000000000077919 */ /* 0x000e620000008800 */
[----:B------:R-:W-:Y:S02]  /*10a90*/  MOV R6, 0x400 ;  /* 0x0000040000067802 */ /* 0x000fe40000000f00 */
[----:B------:R-:W-:Y:S02]  /*10aa0*/  SHF.L.U32 R8, R0, 0x1f, RZ ;  /* 0x0000001f00087819 */ /* 0x000fe400000006ff */
[----:B-1----:R-:W-:-:S04]  /*10ab0*/  LEA R6, R7, R6, 0x18 ;  /* 0x0000000607067211 */ /* 0x002fc800078ec0ff */
[----:B------:R-:W-:-:S04]  /*10ac0*/  LEA R7, R5, R6, 0x3 ;  /* 0x0000000605077211 */ /* 0x000fc800078e18ff */
[----:B------:R-:W1:Y:S02]  /*10ad0*/  SYNCS.PHASECHK.TRANS64.TRYWAIT P3, [R7+URZ+0x40428], R8 ;  /* 0x04042808070075a7 */ /* 0x000e64000806017f */
[----:B-1----:R-:W-:Y:S05]  /*10ae0*/  @!P3 BRA `(.L_x_122) ;  /* 0x0000000800a0b947 */ /* 0x002fea0003800000 */
.L_x_145:
[----:B------:R-:W-:Y:S01]  /*10af0*/  UPRMT UR4, UR22, 0x9910, URZ ;  /* 0x0000991016047896 */ /* 0x000fe2000800003f */
[----:B-1----:R-:W-:-:S03]  /*10b00*/  @P1 MOV R8, 0xa000 ;  /* 0x0000a00000081802 */ /* 0x002fc60000000f00 */
[----:B------:R-:W-:Y:S01]  /*10b10*/  UISETP.NE.AND UP0, UPT, UR4, 0x2, UPT ;  /* 0x000000020400788c */ /* 0x000fe2000bf05270 */
[----:B------:R1:W-:Y:S05]  /*10b20*/  @P1 SYNCS.ARRIVE.TRANS64 RZ, [R7+URZ+0x40400], R8 ;  /* 0x0404000807ff19a7 */ /* 0x0003ea000800003f */
[----:B------:R-:W-:-:S13]  /*10b30*/  PLOP3.LUT P3, PT, PT, PT, UP0, 0x80, 0x0 ;  /* 0x000000000000781c */ /* 0x000fda0003f6f008 */
[----:B-1----:R-:W-:Y:S05]  /*10b40*/  @P3 BRA `(.L_x_123) ;  /* 0x0000000000043947 */ /* 0x002fea0003800000 */
[----:B------:R-:W-:Y:S01]  /*10b50*/  BPT.TRAP 0x1 ;  /* 0x000000040000795c */ /* 0x000fe20000300000 */
.L_x_123:
[----:B------:R-:W-:Y:S05]  /*10b60*/  @P0 BRA `(.L_x_124) ;  /* 0x0000000000040947 */ /* 0x000fea0003800000 */
[----:B------:R-:W-:Y:S01]  /*10b70*/  BPT.TRAP 0x1 ;  /* 0x000000040000795c */ /* 0x000fe20000300000 */
.L_x_124:
        /* <DEDUP_REMOVED lines=14> */
[----:B------:R-:W-:Y:S01]  /*10c60*/  UIADD3 UR9, UR9, 0x40400, URZ ;  /* 0x0004040009097890 */ /* 0x000fe2000fffe03f */
[----:B------:R-:W-:Y:S01]  /*10c70*/  IADD3 R9, R9, 0x1, RZ ;  /* 0x0000000109097810 */ /* 0x000fe20007ffe0ff */
[----:B------:R-:W-:Y:S01]  /*10c80*/  USHF.L.U32 UR11, UR11, 0x7, URZ ;  /* 0x000000070b0b7899 */ /* 0x000fe2000800063f */
[----:B------:R-:W-:Y:S01]  /*10c90*/  ISETP.NE.AND P3, PT, R5, 0x5, PT ;  /* 0x000000050500780c */ /* 0x000fe20003f65270 */
[----:B------:R-:W-:-:S02]  /*10ca0*/  UIADD3 UR8, UR14, 0xa000, URZ ;  /* 0x0000a0000e087890 */ /* 0x000fc4000fffe03f */
        /* <DEDUP_REMOVED lines=23> */
.L_x_121:
[----:B------:R-:W-:Y:S05]  /*10e20*/  BSYNC B2 ;  /* 0x0000000000027941 */ /* 0x000fea0003800000 */
.L_x_120:
[C---:B------:R-:W-:Y:S01]  /*10e30*/  ISETP.GT.AND P3, PT, R4.reuse, 0x4, PT ;  /* 0x000000040400780c */ /* 0x040fe20003f64270 */
[----:B------:R-:W-:-:S12]  /*10e40*/  VIADD R4, R4, 0xfffffffe ;  /* 0xfffffffe04047836 */ /* 0x000fd80000000000 */
[----:B------:R-:W-:Y:S05]  /*10e50*/  @P3 BRA `(.L_x_125) ;  /* 0xfffffff8000c3947 */ /* 0x000fea000383ffff */
[----:B------:R-:W-:Y:S05]  /*10e60*/  BSYNC B1 ;  /* 0x0000000000017941 */ /* 0x000fea0003800000 */
.L_x_114:
[----:B------:R-:W-:Y:S01]  /*10e70*/  IADD3 R17, R17, UR23, RZ ;  /* 0x0000001711117c10 */ /* 0x000fe2000fffe0ff */
[----:B------:R-:W-:Y:S01]  /*10e80*/  ULDC UR4, c[0x0][0xa00] ;  /* 0x0002800000047ab9 */ /* 0x000fe20000000800 */
[----:B-1----:R-:W-:Y:S02]  /*10e90*/  PRMT R4, RZ, 0x7610, R4 ;  /* 0x00007610ff047816 */ /* 0x002fe40000000004 */
[----:B------:R-:W-:-:S13]  /*10ea0*/  ISETP.GE.AND P3, PT, R17, UR4, PT ;  /* 0x0000000411007c0c */ /* 0x000fda000bf66270 */
[----:B------:R-:W-:Y:S05]  /*10eb0*/  @!P3 BRA `(.L_x_126) ;  /* 0xffffffec0058b947 */ /* 0x000fea000383ffff */
[----:B------:R-:W-:Y:S05]  /*10ec0*/  BSYNC B0 ;  /* 0x0000000000007941 */ /* 0x000fea0003800000 */
.L_x_99:
[----:B------:R-:W-:Y:S05]  /*10ed0*/  EXIT ;  /* 0x000000000000794d */ /* 0x000fea0003800000 */
.L_x_17:
[----:B-1----:R-:W-:-:S04]  /*10ee0*/  MOV R3, UR4 ;  /* 0x0000000400037c02 */ /* 0x002fc80008000f00 */
[----:B------:R1:W2:Y:S03]  /*10ef0*/  SYNCS.PHASECHK.TRANS64.TRYWAIT P1, [R3+URZ+0x40450], R0 ;  /* 0x04045000030075a7 */ /* 0x0002a6000802017f */
[----:B--2---:R-:W-:Y:S05]  /*10f00*/  @!P1 NANOSLEEP.SYNCS 0x989680 ;  /* 0x009896800000995d */ /* 0x004fea0003900000 */
[----:B------:R-:W2:Y:S02]  /*10f10*/  @!P1 SYNCS.PHASECHK.TRANS64 P1, [R3+URZ+0x40450], R0 ;  /* 0x04045000030095a7 */ /* 0x000ea4000802007f */
[----:B--2---:R-:W-:Y:S05]  /*10f20*/  @!P1 BRA `(.L_x_17) ;  /* 0xfffffffc00ec9947 */ /* 0x004fea000383ffff */
[----:B------:R-:W-:Y:S05]  /*10f30*/  BRA `(.L_x_127) ;  /* 0xffffff0000c87947 */ /* 0x000fea000383ffff */
.L_x_19:
[----:B-1----:R-:W-:-:S04]  /*10f40*/  MOV R5, UR5 ;  /* 0x0000000500057c02 */ /* 0x002fc80008000f00 */
[----:B------:R1:W2:Y:S03]  /*10f50*/  SYNCS.PHASECHK.TRANS64.TRYWAIT P1, [R5+URZ+0x40400], R0 ;  /* 0x04040000050075a7 */ /* 0x0002a6000802017f */
[----:B--2---:R-:W-:Y:S05]  /*10f60*/  @!P1 NANOSLEEP.SYNCS 0x989680 ;  /* 0x009896800000995d */ /* 0x004fea0003900000 */
[----:B------:R-:W2:Y:S02]  /*10f70*/  @!P1 SYNCS.PHASECHK.TRANS64 P1, [R5+URZ+0x40400], R0 ;  /* 0x04040000050095a7 */ /* 0x000ea4000802007f */
[----:B--2---:R-:W-:Y:S05]  /*10f80*/  @!P1 BRA `(.L_x_19) ;  /* 0xfffffffc00ec9947 */ /* 0x004fea000383ffff */
[----:B------:R-:W-:Y:S05]  /*10f90*/  BRA `(.L_x_128) ;  /* 0xffffff0000dc7947 */ /* 0x000fea000383ffff */
.L_x_20:
[----:B-1----:R-:W-:-:S04]  /*10fa0*/  MOV R0, UR59 ;  /* 0x0000003b00007c02 */ /* 0x002fc80008000f00 */
[----:B------:R1:W2:Y:S03]  /*10fb0*/  SYNCS.PHASECHK.TRANS64.TRYWAIT P1, [R0+URZ+-0x8], R3 ;  /* 0xfffff803000075a7 */ /* 0x0002a6000802017f */
[----:B--2---:R-:W-:Y:S05]  /*10fc0*/  @!P1 NANOSLEEP.SYNCS 0x989680 ;  /* 0x009896800000995d */ /* 0x004fea0003900000 */
[----:B------:R-:W2:Y:S02]  /*10fd0*/  @!P1 SYNCS.PHASECHK.TRANS64 P1, [R0+URZ+-0x8], R3 ;  /* 0xfffff803000095a7 */ /* 0x000ea4000802007f */
[----:B--2---:R-:W-:Y:S05]  /*10fe0*/  @!P1 BRA `(.L_x_20) ;  /* 0xfffffffc00ec9947 */ /* 0x004fea000383ffff */
[----:B------:R-:W-:Y:S05]  /*10ff0*/  BRA `(.L_x_129) ;  /* 0xffffff0000cc7947 */ /* 0x000fea000383ffff */
.L_x_22:
[----:B-1----:R-:W-:-:S04]  /*11000*/  MOV R9, UR6 ;  /* 0x0000000600097c02 */ /* 0x002fc80008000f00 */
[----:B------:R1:W2:Y:S03]  /*11010*/  SYNCS.PHASECHK.TRANS64.TRYWAIT P1, [R9+URZ+0x40400], R4 ;  /* 0x04040004090075a7 */ /* 0x0002a6000802017f */
[----:B--2---:R-:W-:Y:S05]  /*11020*/  @!P1 NANOSLEEP.SYNCS 0x989680 ;  /* 0x009896800000995d */ /* 0x004fea0003900000 */
[----:B------:R-:W2:Y:S02]  /*11030*/  @!P1 SYNCS.PHASECHK.TRANS64 P1, [R9+URZ+0x40400], R4 ;  /* 0x04040004090095a7 */ /* 0x000ea4000802007f */
[----:B--2---:R-:W-:Y:S05]  /*11040*/  @!P1 BRA `(.L_x_22) ;  /* 0xfffffffc00ec9947 */ /* 0x004fea000383ffff */
[----:B------:R-:W-:Y:S05]  /*11050*/  BRA `(.L_x_130) ;  /* 0xffffff2c00e47947 */ /* 0x000fea000383ffff */
.L_x_27:
[----:B-1----:R-:W-:-:S04]  /*11060*/  IMAD.U32 R6, RZ, RZ, UR6 ;  /* 0x00000006ff067e24 */ /* 0x002fc8000f8e00ff */
[----:B------:R1:W2:Y:S03]  /*11070*/  SYNCS.PHASECHK.TRANS64.TRYWAIT P2, [R6+URZ+0x40400], R5 ;  /* 0x04040005060075a7 */ /* 0x0002a6000804017f */
[----:B--2---:R-:W-:Y:S05]  /*11080*/  @!P2 NANOSLEEP.SYNCS 0x989680 ;  /* 0x009896800000a95d */ /* 0x004fea0003900000 */
[----:B------:R-:W2:Y:S02]  /*11090*/  @!P2 SYNCS.PHASECHK.TRANS64 P2, [R6+URZ+0x40400], R5 ;  /* 0x040400050600a5a7 */ /* 0x000ea4000804007f */
[----:B--2---:R-:W-:Y:S05]  /*110a0*/  @!P2 BRA `(.L_x_27) ;  /* 0xfffffffc00eca947 */ /* 0x004fea000383ffff */
[----:B------:R-:W-:Y:S05]  /*110b0*/  BRA `(.L_x_131) ;  /* 0xffffff3c00ec7947 */ /* 0x000fea000383ffff */
.L_x_31:
[----:B-1----:R-:W-:-:S04]  /*110c0*/  MOV R8, UR7 ;  /* 0x0000000700087c02 */ /* 0x002fc80008000f00 */
[----:B------:R1:W2:Y:S03]  /*110d0*/  SYNCS.PHASECHK.TRANS64.TRYWAIT P2, [R8+URZ+0x40400], R79 ;  /* 0x0404004f080075a7 */ /* 0x0002a6000804017f */
[----:B--2---:R-:W-:Y:S05]  /*110e0*/  @!P2 NANOSLEEP.SYNCS 0x989680 ;  /* 0x009896800000a95d */ /* 0x004fea0003900000 */
[----:B------:R-:W2:Y:S02]  /*110f0*/  @!P2 SYNCS.PHASECHK.TRANS64 P2, [R8+URZ+0x40400], R79 ;  /* 0x0404004f0800a5a7 */ /* 0x000ea4000804007f */
[----:B--2---:R-:W-:Y:S05]  /*11100*/  @!P2 BRA `(.L_x_31) ;  /* 0xfffffffc00eca947 */ /* 0x004fea000383ffff */
[----:B------:R-:W-:Y:S05]  /*11110*/  BRA `(.L_x_30) ;  /* 0xffffff6800007947 */ /* 0x000fea000383ffff */
.L_x_39:
[----:B-1----:R-:W-:-:S04]  /*11120*/  MOV R6, UR6 ;  /* 0x0000000600067c02 */ /* 0x002fc80008000f00 */
[----:B------:R1:W2:Y:S03]  /*11130*/  SYNCS.PHASECHK.TRANS64.TRYWAIT P2, [R6+URZ+0x40400], R5 ;  /* 0x04040005060075a7 */ /* 0x0002a6000804017f */
[----:B--2---:R-:W-:Y:S05]  /*11140*/  @!P2 NANOSLEEP.SYNCS 0x989680 ;  /* 0x009896800000a95d */ /* 0x004fea0003900000 */
[----:B------:R-:W2:Y:S02]  /*11150*/  @!P2 SYNCS.PHASECHK.TRANS64 P2, [R6+URZ+0x40400], R5 ;  /* 0x040400050600a5a7 */ /* 0x000ea4000804007f */
[----:B--2---:R-:W-:Y:S05]  /*11160*/  @!P2 BRA `(.L_x_39) ;  /* 0xfffffffc00eca947 */ /* 0x004fea000383ffff */
[----:B------:R-:W-:Y:S05]  /*11170*/  BRA `(.L_x_132) ;  /* 0xffffff7800447947 */ /* 0x000fea000383ffff */
.L_x_43:
[----:B-1----:R-:W-:-:S04]  /*11180*/  MOV R9, UR10 ;  /* 0x0000000a00097c02 */ /* 0x002fc80008000f00 */
[----:B------:R1:W2:Y:S03]  /*11190*/  SYNCS.PHASECHK.TRANS64.TRYWAIT P2, [R9+URZ+0x40400], R76 ;  /* 0x0404004c090075a7 */ /* 0x0002a6000804017f */
[----:B--2---:R-:W-:Y:S05]  /*111a0*/  @!P2 NANOSLEEP.SYNCS 0x989680 ;  /* 0x009896800000a95d */ /* 0x004fea0003900000 */
[----:B------:R-:W2:Y:S02]  /*111b0*/  @!P2 SYNCS.PHASECHK.TRANS64 P2, [R9+URZ+0x40400], R76 ;  /* 0x0404004c0900a5a7 */ /* 0x000ea4000804007f */
[----:B--2---:R-:W-:Y:S05]  /*111c0*/  @!P2 BRA `(.L_x_43) ;  /* 0xfffffffc00eca947 */ /* 0x004fea000383ffff */
[----:B------:R-:W-:Y:S05]  /*111d0*/  BRA `(.L_x_42) ;  /* 0xffffffa800847947 */ /* 0x000fea000383ffff */
.L_x_63:
[----:B-1----:R-:W-:-:S04]  /*111e0*/  MOV R3, UR59 ;  /* 0x0000003b00037c02 */ /* 0x002fc80008000f00 */
[----:B------:R1:W2:Y:S03]  /*111f0*/  SYNCS.PHASECHK.TRANS64.TRYWAIT P1, [R3+URZ+0x8], R0 ;  /* 0x00000800030075a7 */ /* 0x0002a6000802017f */
[----:B--2---:R-:W-:Y:S05]  /*11200*/  @!P1 NANOSLEEP.SYNCS 0x989680 ;  /* 0x009896800000995d */ /* 0x004fea0003900000 */
[----:B------:R-:W2:Y:S02]  /*11210*/  @!P1 SYNCS.PHASECHK.TRANS64 P1, [R3+URZ+0x8], R0 ;  /* 0x00000800030095a7 */ /* 0x000ea4000802007f */
[----:B--2---:R-:W-:Y:S05]  /*11220*/  @!P1 BRA `(.L_x_63) ;  /* 0xfffffffc00ec9947 */ /* 0x004fea000383ffff */
[----:B------:R-:W-:Y:S05]  /*11230*/  BRA `(.L_x_133) ;  /* 0xffffffc4002c7947 */ /* 0x000fea000383ffff */
.L_x_84:
[----:B------:R-:W-:Y:S01]  /*11240*/  BSSY B1, `(.L_x_134) ;  /* 0x0000006000017945 */ /* 0x000fe20003800000 */
[----:B------:R-:W-:-:S07]  /*11250*/  MOV R15, 0xffffffff ;  /* 0xffffffff000f7802 */ /* 0x000fce0000000f00 */
[----:B------:R-:W-:Y:S05]  /*11260*/  WARPSYNC.COLLECTIVE R15, `(.L_x_135) ;  /* 0x000000000f0c7348 */ /* 0x000fea0003c00000 */
[----:B------:R-:W-:Y:S02]  /*11270*/  ELECT P6, UR62, PT ;  /* 0x00000000003e782f */ /* 0x000fe400038c0000 */
[----:B------:R-:W-:Y:S01]  /*11280*/  MOV R14, UR62 ;  /* 0x0000003e000e7c02 */ /* 0x000fe20008000f00 */
[----:B------:R-:W-:Y:S10]  /*11290*/  ENDCOLLECTIVE ;  /* 0x000000000000791b */ /* 0x000ff40003800000 */
.L_x_135:
[----:B------:R-:W-:Y:S05]  /*112a0*/  BSYNC B1 ;  /* 0x0000000000017941 */ /* 0x000fea0003800000 */
.L_x_134:
[----:B------:R-:W-:Y:S05]  /*112b0*/  BRA `(.L_x_136) ;  /* 0xffffffdc00e87947 */ /* 0x000fea000383ffff */
.L_x_87:
[----:B-1----:R1:W2:Y:S02]  /*112c0*/  SYNCS.PHASECHK.TRANS64.TRYWAIT P2, [R7+URZ+0x40460], R6 ;  /* 0x04046006070075a7 */ /* 0x0022a4000804017f */
[----:B--2---:R-:W-:Y:S05]  /*112d0*/  @!P2 NANOSLEEP.SYNCS 0x989680 ;  /* 0x009896800000a95d */ /* 0x004fea0003900000 */
[----:B------:R-:W2:Y:S02]  /*112e0*/  @!P2 SYNCS.PHASECHK.TRANS64 P2, [R7+URZ+0x40460], R6 ;  /* 0x040460060700a5a7 */ /* 0x000ea4000804007f */
[----:B--2---:R-:W-:Y:S05]  /*112f0*/  @!P2 BRA `(.L_x_87) ;  /* 0xfffffffc00f0a947 */ /* 0x004fea000383ffff */
[----:B------:R-:W-:Y:S05]  /*11300*/  BRA `(.L_x_137) ;  /* 0xffffffe000087947 */ /* 0x000fea000383ffff */
.L_x_92:
[----:B-1----:R1:W2:Y:S02]  /*11310*/  SYNCS.PHASECHK.TRANS64.TRYWAIT P2, [R7+URZ+0x404b0], R4 ;  /* 0x0404b004070075a7 */ /* 0x0022a4000804017f */
[----:B--2---:R-:W-:Y:S05]  /*11320*/  @!P2 NANOSLEEP.SYNCS 0x989680 ;  /* 0x009896800000a95d */ /* 0x004fea0003900000 */
[----:B------:R-:W2:Y:S02]  /*11330*/  @!P2 SYNCS.PHASECHK.TRANS64 P2, [R7+URZ+0x404b0], R4 ;  /* 0x0404b0040700a5a7 */ /* 0x000ea4000804007f */
[----:B--2---:R-:W-:Y:S05]  /*11340*/  @!P2 BRA `(.L_x_92) ;  /* 0xfffffffc00f0a947 */ /* 0x004fea000383ffff */
[----:B------:R-:W-:Y:S05]  /*11350*/  BRA `(.L_x_91) ;  /* 0xffffffe000ec7947 */ /* 0x000fea000383ffff */
.L_x_95:
[----:B-1----:R1:W2:Y:S02]  /*11360*/  SYNCS.PHASECHK.TRANS64.TRYWAIT P2, [R4+URZ+0x40460], R9 ;  /* 0x04046009040075a7 */ /* 0x0022a4000804017f */
[----:B--2---:R-:W-:Y:S05]  /*11370*/  @!P2 NANOSLEEP.SYNCS 0x989680 ;  /* 0x009896800000a95d */ /* 0x004fea0003900000 */
[----:B------:R-:W2:Y:S02]  /*11380*/  @!P2 SYNCS.PHASECHK.TRANS64 P2, [R4+URZ+0x40460], R9 ;  /* 0x040460090400a5a7 */ /* 0x000ea4000804007f */
[----:B--2---:R-:W-:Y:S05]  /*11390*/  @!P2 BRA `(.L_x_95) ;  /* 0xfffffffc00f0a947 */ /* 0x004fea000383ffff */
[----:B------:R-:W-:Y:S05]  /*113a0*/  BRA `(.L_x_138) ;  /* 0xffffffe400007947 */ /* 0x000fea000383ffff */
.L_x_100:
[----:B------:R-:W-:Y:S01]  /*113b0*/  BSSY B1, `(.L_x_139) ;  /* 0x0000006000017945 */ /* 0x000fe20003800000 */
[----:B------:R-:W-:-:S07]  /*113c0*/  IMAD.MOV.U32 R15, RZ, RZ, -0x1 ;  /* 0xffffffffff0f7424 */ /* 0x000fce00078e00ff */
[----:B------:R-:W-:Y:S05]  /*113d0*/  WARPSYNC.COLLECTIVE R15, `(.L_x_140) ;  /* 0x000000000f0c7348 */ /* 0x000fea0003c00000 */
[----:B------:R-:W-:Y:S02]  /*113e0*/  ELECT P6, UR62, PT ;  /* 0x00000000003e782f */ /* 0x000fe400038c0000 */
[----:B------:R-:W-:Y:S01]  /*113f0*/  MOV R14, UR62 ;  /* 0x0000003e000e7c02 */ /* 0x000fe20008000f00 */
[----:B------:R-:W-:Y:S10]  /*11400*/  ENDCOLLECTIVE ;  /* 0x000000000000791b */ /* 0x000ff40003800000 */
.L_x_140:
[----:B------:R-:W-:Y:S05]  /*11410*/  BSYNC B1 ;  /* 0x0000000000017941 */ /* 0x000fea0003800000 */
.L_x_139:
[----:B------:R-:W-:Y:S05]  /*11420*/  BRA `(.L_x_141) ;  /* 0xffffffe800647947 */ /* 0x000fea000383ffff */
.L_x_103:
[----:B-1----:R1:W2:Y:S02]  /*11430*/  SYNCS.PHASECHK.TRANS64.TRYWAIT P4, [R8+URZ+0x40428], R7 ;  /* 0x04042807080075a7 */ /* 0x0022a4000808017f */
[----:B--2---:R-:W-:Y:S05]  /*11440*/  @!P4 NANOSLEEP.SYNCS 0x989680 ;  /* 0x009896800000c95d */ /* 0x004fea0003900000 */
[----:B------:R-:W2:Y:S02]  /*11450*/  @!P4 SYNCS.PHASECHK.TRANS64 P4, [R8+URZ+0x40428], R7 ;  /* 0x040428070800c5a7 */ /* 0x000ea4000808007f */
[----:B--2---:R-:W-:Y:S05]  /*11460*/  @!P4 BRA `(.L_x_103) ;  /* 0xfffffffc00f0c947 */ /* 0x004fea000383ffff */
[----:B------:R-:W-:Y:S05]  /*11470*/  BRA `(.L_x_142) ;  /* 0xffffffe8007c7947 */ /* 0x000fea000383ffff */
.L_x_108:
[----:B-1----:R1:W2:Y:S02]  /*11480*/  SYNCS.PHASECHK.TRANS64.TRYWAIT P4, [R4+URZ+0x404b0], R7 ;  /* 0x0404b007040075a7 */ /* 0x0022a4000808017f */
[----:B--2---:R-:W-:Y:S05]  /*11490*/  @!P4 NANOSLEEP.SYNCS 0x989680 ;  /* 0x009896800000c95d */ /* 0x004fea0003900000 */
[----:B------:R-:W2:Y:S02]  /*114a0*/  @!P4 SYNCS.PHASECHK.TRANS64 P4, [R4+URZ+0x404b0], R7 ;  /* 0x0404b0070400c5a7 */ /* 0x000ea4000808007f */
[----:B--2---:R-:W-:Y:S05]  /*114b0*/  @!P4 BRA `(.L_x_108) ;  /* 0xfffffffc00f0c947 */ /* 0x004fea000383ffff */
[----:B------:R-:W-:Y:S05]  /*114c0*/  BRA `(.L_x_107) ;  /* 0xffffffec00587947 */ /* 0x000fea000383ffff */
.L_x_111:
[----:B-1----:R1:W2:Y:S02]  /*114d0*/  SYNCS.PHASECHK.TRANS64.TRYWAIT P3, [R7+URZ+0x40428], R8 ;  /* 0x04042808070075a7 */ /* 0x0022a4000806017f */
[----:B--2---:R-:W-:Y:S05]  /*114e0*/  @!P3 NANOSLEEP.SYNCS 0x989680 ;  /* 0x009896800000b95d */ /* 0x004fea0003900000 */
[----:B------:R-:W2:Y:S02]  /*114f0*/  @!P3 SYNCS.PHASECHK.TRANS64 P3, [R7+URZ+0x40428], R8 ;  /* 0x040428080700b5a7 */ /* 0x000ea4000806007f */
[----:B--2---:R-:W-:Y:S05]  /*11500*/  @!P3 BRA `(.L_x_111) ;  /* 0xfffffffc00f0b947 */ /* 0x004fea000383ffff */
[----:B------:R-:W-:Y:S05]  /*11510*/  BRA `(.L_x_143) ;  /* 0xffffffec00707947 */ /* 0x000fea000383ffff */
.L_x_117:
[----:B-1----:R1:W2:Y:S02]  /*11520*/  SYNCS.PHASECHK.TRANS64.TRYWAIT P3, [R7+URZ+0x40428], R8 ;  /* 0x04042808070075a7 */ /* 0x0022a4000806017f */
[----:B--2---:R-:W-:Y:S05]  /*11530*/  @!P3 NANOSLEEP.SYNCS 0x989680 ;  /* 0x009896800000b95d */ /* 0x004fea0003900000 */
[----:B------:R-:W2:Y:S02]  /*11540*/  @!P3 SYNCS.PHASECHK.TRANS64 P3, [R7+URZ+0x40428], R8 ;  /* 0x040428080700b5a7 */ /* 0x000ea4000806007f */
[----:B--2---:R-:W-:Y:S05]  /*11550*/  @!P3 BRA `(.L_x_117) ;  /* 0xfffffffc00f0b947 */ /* 0x004fea000383ffff */
[----:B------:R-:W-:Y:S05]  /*11560*/  BRA `(.L_x_144) ;  /* 0xfffffff0006c7947 */ /* 0x000fea000383ffff */
.L_x_122:
[----:B-1----:R1:W2:Y:S02]  /*11570*/  SYNCS.PHASECHK.TRANS64.TRYWAIT P3, [R7+URZ+0x40428], R8 ;  /* 0x04042808070075a7 */ /* 0x0022a4000806017f */
[----:B--2---:R-:W-:Y:S05]  /*11580*/  @!P3 NANOSLEEP.SYNCS 0x989680 ;  /* 0x009896800000b95d */ /* 0x004fea0003900000 */
[----:B------:R-:W2:Y:S02]  /*11590*/  @!P3 SYNCS.PHASECHK.TRANS64 P3, [R7+URZ+0x40428], R8 ;  /* 0x040428080700b5a7 */ /* 0x000ea4000806007f */
[----:B--2---:R-:W-:Y:S05]  /*115a0*/  @!P3 BRA `(.L_x_122) ;  /* 0xfffffffc00f0b947 */ /* 0x004fea000383ffff */
[----:B------:R-:W-:Y:S05]  /*115b0*/  BRA `(.L_x_145) ;  /* 0xfffffff4004c7947 */ /* 0x000fea000383ffff */
        .weak           $__internal_0_$__cuda_sm20_rcp_rn_f32_slowpath
        .type           $__internal_0_$__cuda_sm20_rcp_rn_f32_slowpath,@function
        .size           $__internal_0_$__cuda_sm20_rcp_rn_f32_slowpath,(.L_x_151 - $__internal_0_$__cuda_sm20_rcp_rn_f32_slowpath)
$__internal_0_$__cuda_sm20_rcp_rn_f32_slowpath:
[----:B------:R-:W-:Y:S01]  /*115c0*/  SHF.L.U32 R0, R3, 0x1, RZ ;  /* 0x0000000103007819 */ /* 0x000fe200000006ff */
[----:B------:R-:W-:Y:S03]  /*115d0*/  BSSY B2, `(.L_x_146) ;  /* 0x0000030000027945 */ /* 0x000fe60003800000 */
[----:B------:R-:W-:-:S04]  /*115e0*/  SHF.R.U32.HI R20, RZ, 0x18, R0 ;  /* 0x00000018ff147819 */ /* 0x000fc80000011600 */
[----:B------:R-:W-:-:S13]  /*115f0*/  ISETP.NE.U32.AND P0, PT, R20, RZ, PT ;  /* 0x000000ff1400720c */ /* 0x000fda0003f05070 */
[----:B------:R-:W-:Y:S05]  /*11600*/  @P0 BRA `(.L_x_147) ;  /* 0x0000000000280947 */ /* 0x000fea0003800000 */
[----:B------:R-:W-:-:S04]  /*11610*/  SHF.L.U32 R0, R3, 0x1, RZ ;  /* 0x0000000103007819 */ /* 0x000fc800000006ff */
[----:B------:R-:W-:-:S13]  /*11620*/  ISETP.NE.AND P0, PT, R0, RZ, PT ;  /* 0x000000ff0000720c */ /* 0x000fda0003f05270 */
[----:B------:R-:W-:Y:S01]  /*11630*/  @P0 FFMA R8, R3, 1.84467440737095516160e+19, RZ ;  /* 0x5f80000003080823 */ /* 0x000fe200000000ff */
[----:B------:R-:W-:Y:S08]  /*11640*/  @!P0 MUFU.RCP R4, R3 ;  /* 0x0000000300048308 */ /* 0x000ff00000001000 */
[----:B------:R-:W1:Y:S02]  /*11650*/  @P0 MUFU.RCP R9, R8 ;  /* 0x0000000800090308 */ /* 0x000e640000001000 */
[----:B-1----:R-:W-:-:S04]  /*11660*/  @P0 FFMA R0, R8, R9, -1 ;  /* 0xbf80000008000423 */ /* 0x002fc80000000009 */
[----:B------:R-:W-:-:S04]  /*11670*/  @P0 FADD.FTZ R0, -R0, -RZ ;  /* 0x800000ff00000221 */ /* 0x000fc80000010100 */
[----:B------:R-:W-:-:S04]  /*11680*/  @P0 FFMA R0, R9, R0, R9 ;  /* 0x0000000009000223 */ /* 0x000fc80000000009 */
[----:B------:R-:W-:Y:S01]  /*11690*/  @P0 FFMA R4, R0, 1.84467440737095516160e+19, RZ ;  /* 0x5f80000000040823 */ /* 0x000fe200000000ff */
[----:B------:R-:W-:Y:S06]  /*116a0*/  BRA `(.L_x_148) ;  /* 0x0000000000887947 */ /* 0x000fec0003800000 */
.L_x_147:
[----:B------:R-:W-:-:S04]  /*116b0*/  IADD3 R24, R20, -0xfd, RZ ;  /* 0xffffff0314187810 */ /* 0x000fc80007ffe0ff */
[----:B------:R-:W-:-:S13]  /*116c0*/  ISETP.GT.U32.AND P0, PT, R24, 0x1, PT ;  /* 0x000000011800780c */ /* 0x000fda0003f04070 */
[----:B------:R-:W-:Y:S05]  /*116d0*/  @P0 BRA `(.L_x_149) ;  /* 0x0000000000780947 */ /* 0x000fea0003800000 */
[----:B------:R-:W-:Y:S02]  /*116e0*/  LOP3.LUT R0, R3, 0x7fffff, RZ, 0xc0, !PT ;  /* 0x007fffff03007812 */ /* 0x000fe400078ec0ff */
[----:B------:R-:W-:Y:S02]  /*116f0*/  MOV R15, 0x3 ;  /* 0x00000003000f7802 */ /* 0x000fe40000000f00 */
[----:B------:R-:W-:Y:S02]  /*11700*/  LOP3.LUT R0, R0, 0x3f800000, RZ, 0xfc, !PT ;  /* 0x3f80000000007812 */ /* 0x000fe400078efcff */
[----:B------:R-:W-:Y:S02]  /*11710*/  SHF.L.U32 R15, R15, R24, RZ ;  /* 0x000000180f0f7219 */ /* 0x000fe400000006ff */
[----:B------:R-:W1:Y:S02]  /*11720*/  MUFU.RCP R9, R0 ;  /* 0x0000000000097308 */ /* 0x000e640000001000 */
[----:B-1----:R-:W-:-:S04]  /*11730*/  FFMA R4, R0, R9, -1 ;  /* 0xbf80000000047423 */ /* 0x002fc80000000009 */
[----:B------:R-:W-:-:S04]  /*11740*/  FADD.FTZ R4, -R4, -RZ ;  /* 0x800000ff04047221 */ /* 0x000fc80000010100 */
[CCC-:B------:R-:W-:Y:S01]  /*11750*/  FFMA.RM R8, R9.reuse, R4.reuse, R9.reuse ;  /* 0x0000000409087223 */ /* 0x1c0fe20000004009 */
[----:B------:R-:W-:-:S04]  /*11760*/  FFMA.RP R9, R9, R4, R9 ;  /* 0x0000000409097223 */ /* 0x000fc80000008009 */
[C---:B------:R-:W-:Y:S02]  /*11770*/  LOP3.LUT R4, R8.reuse, 0x7fffff, RZ, 0xc0, !PT ;  /* 0x007fffff08047812 */ /* 0x040fe400078ec0ff */
[----:B------:R-:W-:Y:S02]  /*11780*/  FSETP.NEU.FTZ.AND P0, PT, R8, R9, PT ;  /* 0x000000090800720b */ /* 0x000fe40003f1d000 */
[----:B------:R-:W-:Y:S02]  /*11790*/  LOP3.LUT R4, R4, 0x800000, RZ, 0xfc, !PT ;  /* 0x0080000004047812 */ /* 0x000fe400078efcff */
[----:B------:R-:W-:Y:S02]  /*117a0*/  SEL R8, RZ, 0xffffffff, !P0 ;  /* 0xffffffffff087807 */ /* 0x000fe40004000000 */
[----:B------:R-:W-:Y:S02]  /*117b0*/  LOP3.LUT R15, R15, R4, RZ, 0xc0, !PT ;  /* 0x000000040f0f7212 */ /* 0x000fe400078ec0ff */
[----:B------:R-:W-:-:S02]  /*117c0*/  IADD3 R9, -R8, RZ, RZ ;  /* 0x000000ff08097210 */ /* 0x000fc40007ffe1ff */
[-C--:B------:R-:W-:Y:S02]  /*117d0*/  SHF.R.U32.HI R15, RZ, R24.reuse, R15 ;  /* 0x00000018ff0f7219 */ /* 0x080fe4000001160f */
[----:B------:R-:W-:Y:S02]  /*117e0*/  LOP3.LUT P1, RZ, R9, R24, R4, 0xf8, !PT ;  /* 0x0000001809ff7212 */ /* 0x000fe4000782f804 */
[C---:B------:R-:W-:Y:S02]  /*117f0*/  LOP3.LUT P0, RZ, R15.reuse, 0x1, RZ, 0xc0, !PT ;  /* 0x000000010fff7812 */ /* 0x040fe4000780c0ff */
[----:B------:R-:W-:Y:S02]  /*11800*/  LOP3.LUT P2, RZ, R15, 0x2, RZ, 0xc0, !PT ;  /* 0x000000020fff7812 */ /* 0x000fe4000784c0ff */
[----:B------:R-:W-:Y:S02]  /*11810*/  IADD3 R9, R20, -0xfc, RZ ;  /* 0xffffff0414097810 */ /* 0x000fe40007ffe0ff */
[----:B------:R-:W-:-:S02]  /*11820*/  PLOP3.LUT P0, PT, P0, P1, P2, 0xe0, 0x0 ;  /* 0x000000000000781c */ /* 0x000fc40000703c20 */
[----:B------:R-:W-:Y:S02]  /*11830*/  LOP3.LUT P1, RZ, R3, 0x7fffff, RZ, 0xc0, !PT ;  /* 0x007fffff03ff7812 */ /* 0x000fe4000782c0ff */
[----:B------:R-:W-:Y:S02]  /*11840*/  SEL R0, RZ, 0x1, !P0 ;  /* 0x00000001ff007807 */ /* 0x000fe40004000000 */
[----:B------:R-:W-:-:S03]  /*11850*/  SHF.R.U32.HI R4, RZ, R9, R4 ;  /* 0x00000009ff047219 */ /* 0x000fc60000011604 */
[----:B------:R-:W-:-:S05]  /*11860*/  IMAD.MOV R0, RZ, RZ, -R0 ;  /* 0x000000ffff007224 */ /* 0x000fca00078e0a00 */
[----:B------:R-:W-:-:S13]  /*11870*/  ISETP.GE.AND P0, PT, R0, RZ, PT ;  /* 0x000000ff0000720c */ /* 0x000fda0003f06270 */
[----:B------:R-:W-:-:S04]  /*11880*/  @!P0 IADD3 R4, R4, 0x1, RZ ;  /* 0x0000000104048810 */ /* 0x000fc80007ffe0ff */
[----:B------:R-:W-:-:S04]  /*11890*/  @!P1 SHF.L.U32 R4, R4, 0x1, RZ ;  /* 0x0000000104049819 */ /* 0x000fc800000006ff */
[----:B------:R-:W-:Y:S01]  /*118a0*/  LOP3.LUT R4, R4, 0x80000000, R3, 0xf8, !PT ;  /* 0x8000000004047812 */ /* 0x000fe200078ef803 */
[----:B------:R-:W-:Y:S06]  /*118b0*/  BRA `(.L_x_148) ;  /* 0x0000000000047947 */ /* 0x000fec0003800000 */
.L_x_149:
[----:B------:R1:W2:Y:S02]  /*118c0*/  MUFU.RCP R4, R3 ;  /* 0x0000000300047308 */ /* 0x0002a40000001000 */
.L_x_148:
[----:B------:R-:W-:Y:S05]  /*118d0*/  BSYNC B2 ;  /* 0x0000000000027941 */ /* 0x000fea0003800000 */
.L_x_146:
[----:B------:R-:W-:Y:S02]  /*118e0*/  MOV R8, R12 ;  /* 0x0000000c00087202 */ /* 0x000fe40000000f00 */
[----:B------:R-:W-:-:S04]  /*118f0*/  MOV R9, 0x0 ;  /* 0x0000000000097802 */ /* 0x000fc80000000f00 */
[----:B-12---:R-:W-:Y:S05]  /*11900*/  RET.REL.NODEC R8 `(_ZN7cutlass13device_kernelINS_4fmha6kernel28FmhaKernelTmaWarpSpecializedINS1_10collective30FmhaMainloopTmaWarpSpecializedINS_6half_tEffN4cute5tupleIJNS7_1CILi128EEESA_NS9_ILi160EEEEEENS8_IJiNS9_ILi1EEENS8_IJiiEEEEEESF_SF_NS4_14ResidualFusionEJNS2_6OptionILNS2_3TagE0ENS9_ILb1EEEEENSH_ILSI_2ESJ_EEEEENS4_15FmhaFwdEpilogueIS6_fNS8_IJNS9_ILi64EEESB_SA_EEEEENS2_23PersistentTileSchedulerEJSK_SL_EEEEEvNT_6ParamsE) ;  /* 0xfffffee408bc7950 */ /* 0x006fea0003c3ffff */
.L_x_150:
[----:B------:R-:W-:-:S00]  /*11910*/  BRA `(.L_x_150) ;  /* 0xfffffffc00fc7947 */ /* 0x000fc0000383ffff */
[----:B------:R-:W-:-:S00]  /*11920*/  NOP ;  /* 0x0000000000007918 */ /* 0x000fc00000000000 */
        /* <DEDUP_REMOVED lines=13> */
.L_x_151:


//--------------------- .nv.global.init           --------------------------
	.section	.nv.global.init,"aw",@progbits
.nv.global.init:
	.type		$str$24,@object
	.size		$str$24,($str$25 - $str$24)
$str$24:
        /*0000*/ 	.byte	0x28, 0x61, 0x64, 0x64, 0x72, 0x65, 0x73, 0x73, 0x20, 0x26, 0x20, 0x6d, 0x61, 0x73, 0x6b, 0x29
        /*0010*/ 	.byte	0x20, 0x3d, 0x3d, 0x20, 0x30, 0x00
	.type		$str$25,@object
	.size		$str$25,(__unnamed_1 - $str$25)
$str$25:
        /*0016*/ 	.byte	0x2f, 0x74, 0x6d, 0x70, 0x2f, 0x63, 0x75, 0x74, 0x6c, 0x61, 0x73, 0x73, 0x5f, 0x73, 0x77, 0x65
        /*0026*/ 	.byte	0x65, 0x70, 0x5f, 0x73, 0x72, 0x63, 0x2f, 0x69, 0x6e, 0x63, 0x6c, 0x75, 0x64, 0x65, 0x2f, 0x63
        /*0036*/ 	.byte	0x75, 0x74, 0x65, 0x2f, 0x70, 0x6f, 0x69, 0x6e, 0x74, 0x65, 0x72, 0x5f, 0x66, 0x6c, 0x61, 0x67
        /*0046*/ 	.byte	0x67, 0x65, 0x64, 0x2e, 0x68, 0x70, 0x70, 0x00
	.type		__unnamed_1,@object
	.size		__unnamed_1,(__unnamed_2 - __unnamed_1)
__unnamed_1:
        /*004e*/ 	.byte	0x61, 0x75, 0x74, 0x6f, 0x20, 0x63, 0x75, 0x74, 0x65, 0x3a, 0x3a, 0x61, 0x73, 0x5f, 0x70, 0x6f
        /* <DEDUP_REMOVED lines=27> */
        /*020e*/ 	.byte	0x3e, 0x3e, 0x3e, 0x3e, 0x3e, 0x5d, 0x00
	.type		__unnamed_2,@object
	.size		__unnamed_2,(.L_1 - __unnamed_2)
__unnamed_2:
        /* <DEDUP_REMOVED lines=29> */
.L_1:


//--------------------- .nv.shared._ZN7cutlass13device_kernelINS_4fmha6kernel28FmhaKernelTmaWarpSpecializedINS1_10collective30FmhaMainloopTmaWarpSpecializedINS_6half_tEffN4cute5tupleIJNS7_1CILi128EEESA_NS9_ILi160EEEEEENS8_IJiNS9_ILi1EEENS8_IJiiEEEEEESF_SF_NS4_14ResidualFusionEJNS2_6OptionILNS2_3TagE0ENS9_ILb1EEEEENSH_ILSI_2ESJ_EEEEENS4_15FmhaFwdEpilogueIS6_fNS8_IJNS9_ILi64EEESB_SA_EEEEENS2_23PersistentTileSchedulerEJSK_SL_EEEEEvNT_6ParamsE --------------------------
	.section	.nv.shared._ZN7cutlass13device_kernelINS_4fmha6kernel28FmhaKernelTmaWarpSpecializedINS1_10collective30FmhaMainloopTmaWarpSpecializedINS_6half_tEffN4cute5tupleIJNS7_1CILi128EEESA_NS9_ILi160EEEEEENS8_IJiNS9_ILi1EEENS8_IJiiEEEEEESF_SF_NS4_14ResidualFusionEJNS2_6OptionILNS2_3TagE0ENS9_ILb1EEEEENSH_ILSI_2ESJ_EEEEENS4_15FmhaFwdEpilogueIS6_fNS8_IJNS9_ILi64EEESB_SA_EEEEENS2_23PersistentTileSchedulerEJSK_SL_EEEEEvNT_6ParamsE,"aw",@nobits
	.sectionflags	@""
	.align	16
	.zero		1024


//--------------------- .nv.shared.reserved.0     --------------------------
	.section	.nv.shared.reserved.0,"aw",@nobits
	.weak		__nv_reservedSMEM_offset_0_alias
	.size		__nv_reservedSMEM_offset_0_alias, 0, 0
	.other		__nv_reservedSMEM_offset_0_alias,@"STO_CUDA_RESERVED_SHARED STV_DEFAULT"
__nv_reservedSMEM_offset_0_alias:
	.zero		0


//--------------------- .nv.global                --------------------------
	.section	.nv.global,"aw",@nobits
.nv.global:
	.type		_ZN39_INTERNAL_459d7f58_4_k_cu_7921539b_36344cute1_E,@object
	.size		_ZN39_INTERNAL_459d7f58_4_k_cu_7921539b_36344cute1_E,(_ZN39_INTERNAL_459d7f58_4_k_cu_7921539b_36344cuda3std3__45__cpo6cbeginE - _ZN39_INTERNAL_459d7f58_4_k_cu_7921539b_36344cute1_E)
_ZN39_INTERNAL_459d7f58_4_k_cu_7921539b_36344cute1_E:
	.zero		1
	.type		_ZN39_INTERNAL_459d7f58_4_k_cu_7921539b_36344cuda3std3__45__cpo6cbeginE,@object
	.size		_ZN39_INTERNAL_459d7f58_4_k_cu_7921539b_36344cuda3std3__45__cpo6cbeginE,(_ZN39_INTERNAL_459d7f58_4_k_cu_7921539b_36344cuda3std3__48in_placeE - _ZN39_INTERNAL_459d7f58_4_k_cu_7921539b_36344cuda3std3__45__cpo6cbeginE)
_ZN39_INTERNAL_459d7f58_4_k_cu_7921539b_36344cuda3std3__45__cpo6cbeginE:
	.zero		1
	.type		_ZN39_INTERNAL_459d7f58_4_k_cu_7921539b_36344cuda3std3__48in_placeE,@object
	.size		_ZN39_INTERNAL_459d7f58_4_k_cu_7921539b_36344cuda3std3__48in_placeE,(_ZN39_INTERNAL_459d7f58_4_k_cu_7921539b_36344cuda3std6ranges3__45__cpo9iter_moveE - _ZN39_INTERNAL_459d7f58_4_k_cu_7921539b_36344cuda3std3__48in_placeE)
_ZN39_INTERNAL_459d7f58_4_k_cu_7921539b_36344cuda3std3__48in_placeE:
	.zero		1
	.type		_ZN39_INTERNAL_459d7f58_4_k_cu_7921539b_36344cuda3std6ranges3__45__cpo9iter_moveE,@object
	.size		_ZN39_INTERNAL_459d7f58_4_k_cu_7921539b_36344cuda3std6ranges3__45__cpo9iter_moveE,(_ZN39_INTERNAL_459d7f58_4_k_cu_7921539b_36344cuda3std3__45__cpo5beginE - _ZN39_INTERNAL_459d7f58_4_k_cu_7921539b_36344cuda3std6ranges3__45__cpo9iter_moveE)
_ZN39_INTERNAL_459d7f58_4_k_cu_7921539b_36344cuda3std6ranges3__45__cpo9iter_moveE:
	.zero		1
	.type		_ZN39_INTERNAL_459d7f58_4_k_cu_7921539b_36344cuda3std3__45__cpo5beginE,@object
	.size		_ZN39_INTERNAL_459d7f58_4_k_cu_7921539b_36344cuda3std3__45__cpo5beginE,(_ZN39_INTERNAL_459d7f58_4_k_cu_7921539b_36344cuda3std3__441_GLOBAL__N__459d7f58_4_k_cu_7921539b_36346ignoreE - _ZN39_INTERNAL_459d7f58_4_k_cu_7921539b_36344cuda3std3__45__cpo5beginE)
_ZN39_INTERNAL_459d7f58_4_k_cu_7921539b_36344cuda3std3__45__cpo5beginE:
	.zero		1
	.type		_ZN39_INTERNAL_459d7f58_4_k_cu_7921539b_36344cuda3std3__441_GLOBAL__N__459d7f58_4_k_cu_7921539b_36346ignoreE,@object
	.size		_ZN39_INTERNAL_459d7f58_4_k_cu_7921539b_36344cuda3std3__441_GLOBAL__N__459d7f58_4_k_cu_7921539b_36346ignoreE,(_ZN39_INTERNAL_459d7f58_4_k_cu_7921539b_36344cute7productE - _ZN39_INTERNAL_459d7f58_4_k_cu_7921539b_36344cuda3std3__441_GLOBAL__N__459d7f58_4_k_cu_7921539b_36346ignoreE)
_ZN39_INTERNAL_459d7f58_4_k_cu_7921539b_36344cuda3std3__441_GLOBAL__N__459d7f58_4_k_cu_7921539b_36346ignoreE:
	.zero		1
	.type		_ZN39_INTERNAL_459d7f58_4_k_cu_7921539b_36344cute7productE,@object
	.size		_ZN39_INTERNAL_459d7f58_4_k_cu_7921539b_36344cute7productE,(_ZN39_INTERNAL_459d7f58_4_k_cu_7921539b_36344cuda3std3__45__cpo3endE - _ZN39_INTERNAL_459d7f58_4_k_cu_7921539b_36344cute7productE)
_ZN39_INTERNAL_459d7f58_4_k_cu_7921539b_36344cute7productE:
	.zero		1
	.type		_ZN39_INTERNAL_459d7f58_4_k_cu_7921539b_36344cuda3std3__45__cpo3endE,@object
	.size		_ZN39_INTERNAL_459d7f58_4_k_cu_7921539b_36344cuda3std3__45__cpo3endE,(_ZN39_INTERNAL_459d7f58_4_k_cu_7921539b_36344cuda3std3__419piecewise_constructE - _ZN39_INTERNAL_459d7f58_4_k_cu_7921539b_36344cuda3std3__45__cpo3endE)
_ZN39_INTERNAL_459d7f58_4_k_cu_7921539b_36344cuda3std3__45__cpo3endE:
	.zero		1
	.type		_ZN39_INTERNAL_459d7f58_4_k_cu_7921539b_36344cuda3std3__419piecewise_constructE,@object
	.size		_ZN39_INTERNAL_459d7f58_4_k_cu_7921539b_36344cuda3std3__419piecewise_constructE,(_ZN39_INTERNAL_459d7f58_4_k_cu_7921539b_36344cuda3std3__45__cpo4cendE - _ZN39_INTERNAL_459d7f58_4_k_cu_7921539b_36344cuda3std3__419piecewise_constructE)
_ZN39_INTERNAL_459d7f58_4_k_cu_7921539b_36344cuda3std3__419piecewise_constructE:
	.zero		1
	.type		_ZN39_INTERNAL_459d7f58_4_k_cu_7921539b_36344cuda3std3__45__cpo4cendE,@object
	.size		_ZN39_INTERNAL_459d7f58_4_k_cu_7921539b_36344cuda3std3__45__cpo4cendE,(_ZN39_INTERNAL_459d7f58_4_k_cu_7921539b_36344cuda3std6ranges3__45__cpo4swapE - _ZN39_INTERNAL_459d7f58_4_k_cu_7921539b_36344cuda3std3__45__cpo4cendE)
_ZN39_INTERNAL_459d7f58_4_k_cu_7921539b_36344cuda3std3__45__cpo4cendE:
	.zero		1
	.type		_ZN39_INTERNAL_459d7f58_4_k_cu_7921539b_36344cuda3std6ranges3__45__cpo4swapE,@object
	.size		_ZN39_INTERNAL_459d7f58_4_k_cu_7921539b_36344cuda3std6ranges3__45__cpo4swapE,(.L_9 - _ZN39_INTERNAL_459d7f58_4_k_cu_7921539b_36344cuda3std6ranges3__45__cpo4swapE)
_ZN39_INTERNAL_459d7f58_4_k_cu_7921539b_36344cuda3std6ranges3__45__cpo4swapE:
	.zero		1
.L_9:


//--------------------- .nv.constant0._ZN7cutlass13device_kernelINS_4fmha6kernel28FmhaKernelTmaWarpSpecializedINS1_10collective30FmhaMainloopTmaWarpSpecializedINS_6half_tEffN4cute5tupleIJNS7_1CILi128EEESA_NS9_ILi160EEEEEENS8_IJiNS9_ILi1EEENS8_IJiiEEEEEESF_SF_NS4_14ResidualFusionEJNS2_6OptionILNS2_3TagE0ENS9_ILb1EEEEENSH_ILSI_2ESJ_EEEEENS4_15FmhaFwdEpilogueIS6_fNS8_IJNS9_ILi64EEESB_SA_EEEEENS2_23PersistentTileSchedulerEJSK_SL_EEEEEvNT_6ParamsE --------------------------
	.section	.nv.constant0._ZN7cutlass13device_kernelINS_4fmha6kernel28FmhaKernelTmaWarpSpecializedINS1_10collective30FmhaMainloopTmaWarpSpecializedINS_6half_tEffN4cute5tupleIJNS7_1CILi128EEESA_NS9_ILi160EEEEEENS8_IJiNS9_ILi1EEENS8_IJiiEEEEEESF_SF_NS4_14ResidualFusionEJNS2_6OptionILNS2_3TagE0ENS9_ILb1EEEEENSH_ILSI_2ESJ_EEEEENS4_15FmhaFwdEpilogueIS6_fNS8_IJNS9_ILi64EEESB_SA_EEEEENS2_23PersistentTileSchedulerEJSK_SL_EEEEEvNT_6ParamsE,"a",@progbits
	.sectionflags	@""
	.align	4
.nv.constant0._ZN7cutlass13device_kernelINS_4fmha6kernel28FmhaKernelTmaWarpSpecializedINS1_10collective30FmhaMainloopTmaWarpSpecializedINS_6half_tEffN4cute5tupleIJNS7_1CILi128EEESA_NS9_ILi160EEEEEENS8_IJiNS9_ILi1EEENS8_IJiiEEEEEESF_SF_NS4_14ResidualFusionEJNS2_6OptionILNS2_3TagE0ENS9_ILb1EEEEENSH_ILSI_2ESJ_EEEEENS4_15FmhaFwdEpilogueIS6_fNS8_IJNS9_ILi64EEESB_SA_EEEEENS2_23PersistentTileSchedulerEJSK_SL_EEEEEvNT_6ParamsE:
	.zero		2688


//--------------------- SYMBOLS --------------------------

	.type		.nv.reservedSmem.offset0,@object
	.size		.nv.reservedSmem.offset0,0x4
	.type		__assertfail,@function
